//
// Generated by NVIDIA NVVM Compiler
//
// Compiler Build ID: CL-36424714
// Cuda compilation tools, release 13.0, V13.0.88
// Based on NVVM 20.0.0
//

.version 9.0
.target sm_100
.address_size 64

	// .globl	candidate1
// _ZZ10candidate1E18PaddedInput_shared has been demoted
// _ZZ10candidate1E13kernel_shared has been demoted

.visible .entry candidate1(
	.param .u64 .ptr .align 1 candidate1_param_0,
	.param .u64 .ptr .align 1 candidate1_param_1,
	.param .u64 .ptr .align 1 candidate1_param_2
)
.maxntid 784
{
	.reg .pred 	%p<86>;
	.reg .b16 	%rs<251>;
	.reg .b32 	%r<365>;
	.reg .b32 	%f<308>;
	.reg .b64 	%rd<173>;
	// demoted variable
	.shared .align 4 .b8 _ZZ10candidate1E18PaddedInput_shared[48256];
	// demoted variable
	.shared .align 4 .b8 _ZZ10candidate1E13kernel_shared[384];
	ld.param.u64 	%rd18, [candidate1_param_0];
	cvta.to.global.u64 	%rd21, %rd18;
	mov.u32 	%r32, %ctaid.x;
	and.b32  	%r33, %r32, 1;
	setp.eq.b32 	%p1, %r33, 1;
	selp.b32 	%r34, 14, 0, %p1;
	mov.u32 	%r35, %tid.x;
	cvt.u16.u32 	%rs19, %r35;
	mul.hi.u16 	%rs20, %rs19, 174;
	mul.lo.s16 	%rs21, %rs20, 377;
	sub.s16 	%rs22, %rs19, %rs21;
	mul.hi.u16 	%rs23, %rs22, 18079;
	shr.u16 	%rs24, %rs23, 3;
	cvt.u32.u16 	%r36, %rs24;
	mul.hi.u16 	%rs25, %rs19, 2260;
	mul.lo.s16 	%rs26, %rs25, 29;
	sub.s16 	%rs27, %rs19, %rs26;
	setp.eq.s16 	%p2, %rs27, 0;
	cvt.u32.u16 	%r37, %rs27;
	shr.u32 	%r38, %r32, 1;
	mul.lo.s32 	%r39, %r38, 25088;
	mul.lo.s16 	%rs28, %rs20, 784;
	cvt.u32.u16 	%r40, %rs28;
	selp.b32 	%r41, 392, 0, %p1;
	or.b32  	%r42, %r39, %r41;
	add.s32 	%r43, %r42, -29;
	add.s32 	%r44, %r43, %r37;
	add.s32 	%r45, %r44, %r40;
	add.s16 	%rs29, %rs19, 30;
	mul.hi.u16 	%rs30, %rs29, 1391;
	shr.u16 	%rs31, %rs30, 3;
	mul.lo.s16 	%rs32, %rs31, 377;
	sub.s16 	%rs33, %rs29, %rs32;
	mul.hi.u16 	%rs34, %rs33, 2260;
	cvt.u32.u16 	%r1, %rs34;
	add.s16 	%rs35, %rs19, 1;
	mul.hi.u16 	%rs36, %rs35, 2260;
	mul.lo.s16 	%rs37, %rs36, 29;
	sub.s16 	%rs2, %rs35, %rs37;
	cvt.u32.u16 	%r46, %rs2;
	add.s16 	%rs38, %rs19, 784;
	mul.hi.u16 	%rs39, %rs38, 1391;
	shr.u16 	%rs40, %rs39, 3;
	mul.lo.s16 	%rs41, %rs40, 784;
	cvt.u32.u16 	%r47, %rs41;
	add.s32 	%r48, %r43, %r46;
	add.s32 	%r2, %r48, %r47;
	add.s16 	%rs42, %rs19, 60;
	mul.hi.u16 	%rs43, %rs42, 1391;
	shr.u16 	%rs44, %rs43, 3;
	mul.lo.s16 	%rs45, %rs44, 377;
	sub.s16 	%rs46, %rs42, %rs45;
	mul.hi.u16 	%rs47, %rs46, 2260;
	cvt.u32.u16 	%r3, %rs47;
	add.s16 	%rs48, %rs19, 2;
	mul.hi.u16 	%rs49, %rs48, 2260;
	mul.lo.s16 	%rs50, %rs49, 29;
	sub.s16 	%rs3, %rs48, %rs50;
	cvt.u32.u16 	%r49, %rs3;
	add.s16 	%rs51, %rs19, 1568;
	mul.hi.u16 	%rs52, %rs51, 1391;
	shr.u16 	%rs53, %rs52, 3;
	mul.lo.s16 	%rs54, %rs53, 784;
	cvt.u32.u16 	%r50, %rs54;
	add.s32 	%r51, %r43, %r49;
	add.s32 	%r4, %r51, %r50;
	add.s16 	%rs55, %rs19, 90;
	mul.hi.u16 	%rs56, %rs55, 1391;
	shr.u16 	%rs57, %rs56, 3;
	mul.lo.s16 	%rs58, %rs57, 377;
	sub.s16 	%rs59, %rs55, %rs58;
	mul.hi.u16 	%rs60, %rs59, 2260;
	cvt.u32.u16 	%r5, %rs60;
	add.s16 	%rs61, %rs19, 3;
	mul.hi.u16 	%rs62, %rs61, 2260;
	mul.lo.s16 	%rs63, %rs62, 29;
	sub.s16 	%rs4, %rs61, %rs63;
	cvt.u32.u16 	%r52, %rs4;
	add.s16 	%rs64, %rs19, 2352;
	mul.hi.u16 	%rs65, %rs64, 1391;
	shr.u16 	%rs66, %rs65, 3;
	mul.lo.s16 	%rs67, %rs66, 784;
	cvt.u32.u16 	%r53, %rs67;
	add.s32 	%r54, %r43, %r52;
	add.s32 	%r6, %r54, %r53;
	add.s16 	%rs68, %rs19, 120;
	mul.hi.u16 	%rs69, %rs68, 1391;
	shr.u16 	%rs70, %rs69, 3;
	mul.lo.s16 	%rs71, %rs70, 377;
	sub.s16 	%rs72, %rs68, %rs71;
	mul.hi.u16 	%rs73, %rs72, 2260;
	cvt.u32.u16 	%r7, %rs73;
	add.s16 	%rs74, %rs19, 4;
	mul.hi.u16 	%rs75, %rs74, 2260;
	mul.lo.s16 	%rs76, %rs75, 29;
	sub.s16 	%rs5, %rs74, %rs76;
	cvt.u32.u16 	%r55, %rs5;
	add.s16 	%rs77, %rs19, 3136;
	mul.hi.u16 	%rs78, %rs77, 5563;
	shr.u16 	%rs79, %rs78, 5;
	mul.lo.s16 	%rs80, %rs79, 784;
	cvt.u32.u16 	%r56, %rs80;
	add.s32 	%r57, %r43, %r55;
	add.s32 	%r8, %r57, %r56;
	add.s16 	%rs81, %rs19, 150;
	mul.hi.u16 	%rs82, %rs81, 1391;
	shr.u16 	%rs83, %rs82, 3;
	mul.lo.s16 	%rs84, %rs83, 377;
	sub.s16 	%rs85, %rs81, %rs84;
	mul.hi.u16 	%rs86, %rs85, 2260;
	cvt.u32.u16 	%r9, %rs86;
	add.s16 	%rs87, %rs19, 5;
	mul.hi.u16 	%rs88, %rs87, 2260;
	mul.lo.s16 	%rs89, %rs88, 29;
	sub.s16 	%rs6, %rs87, %rs89;
	cvt.u32.u16 	%r58, %rs6;
	add.s16 	%rs90, %rs19, 3920;
	mul.hi.u16 	%rs91, %rs90, 5563;
	shr.u16 	%rs92, %rs91, 5;
	mul.lo.s16 	%rs93, %rs92, 784;
	cvt.u32.u16 	%r59, %rs93;
	add.s32 	%r60, %r43, %r58;
	add.s32 	%r10, %r60, %r59;
	add.s16 	%rs94, %rs19, 180;
	mul.hi.u16 	%rs95, %rs94, 1391;
	shr.u16 	%rs96, %rs95, 3;
	mul.lo.s16 	%rs97, %rs96, 377;
	sub.s16 	%rs98, %rs94, %rs97;
	mul.hi.u16 	%rs99, %rs98, 2260;
	cvt.u32.u16 	%r11, %rs99;
	add.s16 	%rs100, %rs19, 6;
	mul.hi.u16 	%rs101, %rs100, 2260;
	mul.lo.s16 	%rs102, %rs101, 29;
	sub.s16 	%rs7, %rs100, %rs102;
	cvt.u32.u16 	%r61, %rs7;
	add.s16 	%rs103, %rs19, 4704;
	mul.hi.u16 	%rs104, %rs103, 5563;
	shr.u16 	%rs105, %rs104, 5;
	mul.lo.s16 	%rs106, %rs105, 784;
	cvt.u32.u16 	%r62, %rs106;
	add.s32 	%r63, %r43, %r61;
	add.s32 	%r12, %r63, %r62;
	add.s16 	%rs107, %rs19, 210;
	mul.hi.u16 	%rs108, %rs107, 1391;
	shr.u16 	%rs109, %rs108, 3;
	mul.lo.s16 	%rs110, %rs109, 377;
	sub.s16 	%rs111, %rs107, %rs110;
	mul.hi.u16 	%rs112, %rs111, 2260;
	cvt.u32.u16 	%r13, %rs112;
	add.s16 	%rs113, %rs19, 7;
	mul.hi.u16 	%rs114, %rs113, 2260;
	mul.lo.s16 	%rs115, %rs114, 29;
	sub.s16 	%rs8, %rs113, %rs115;
	cvt.u32.u16 	%r64, %rs8;
	add.s16 	%rs116, %rs19, 5488;
	mul.hi.u16 	%rs117, %rs116, 5563;
	shr.u16 	%rs118, %rs117, 5;
	mul.lo.s16 	%rs119, %rs118, 784;
	cvt.u32.u16 	%r65, %rs119;
	add.s32 	%r66, %r43, %r64;
	add.s32 	%r14, %r66, %r65;
	add.s16 	%rs120, %rs19, 240;
	mul.hi.u16 	%rs121, %rs120, 1391;
	shr.u16 	%rs122, %rs121, 3;
	mul.lo.s16 	%rs123, %rs122, 377;
	sub.s16 	%rs124, %rs120, %rs123;
	mul.hi.u16 	%rs125, %rs124, 2260;
	cvt.u32.u16 	%r15, %rs125;
	add.s16 	%rs126, %rs19, 8;
	mul.hi.u16 	%rs127, %rs126, 2260;
	mul.lo.s16 	%rs128, %rs127, 29;
	sub.s16 	%rs9, %rs126, %rs128;
	cvt.u32.u16 	%r67, %rs9;
	add.s16 	%rs129, %rs19, 6272;
	mul.hi.u16 	%rs130, %rs129, 5563;
	shr.u16 	%rs131, %rs130, 5;
	mul.lo.s16 	%rs132, %rs131, 784;
	cvt.u32.u16 	%r68, %rs132;
	add.s32 	%r69, %r43, %r67;
	add.s32 	%r16, %r69, %r68;
	add.s16 	%rs133, %rs19, 270;
	mul.hi.u16 	%rs134, %rs133, 1391;
	shr.u16 	%rs135, %rs134, 3;
	mul.lo.s16 	%rs136, %rs135, 377;
	sub.s16 	%rs137, %rs133, %rs136;
	mul.hi.u16 	%rs138, %rs137, 2260;
	cvt.u32.u16 	%r17, %rs138;
	add.s16 	%rs139, %rs19, 9;
	mul.hi.u16 	%rs140, %rs139, 2260;
	mul.lo.s16 	%rs141, %rs140, 29;
	sub.s16 	%rs10, %rs139, %rs141;
	cvt.u32.u16 	%r70, %rs10;
	add.s16 	%rs142, %rs19, 7056;
	mul.hi.u16 	%rs143, %rs142, 5563;
	shr.u16 	%rs144, %rs143, 5;
	mul.lo.s16 	%rs145, %rs144, 784;
	cvt.u32.u16 	%r71, %rs145;
	add.s32 	%r72, %r43, %r70;
	add.s32 	%r18, %r72, %r71;
	add.s16 	%rs146, %rs19, 300;
	mul.hi.u16 	%rs147, %rs146, 1391;
	shr.u16 	%rs148, %rs147, 3;
	mul.lo.s16 	%rs149, %rs148, 377;
	sub.s16 	%rs150, %rs146, %rs149;
	mul.hi.u16 	%rs151, %rs150, 2260;
	cvt.u32.u16 	%r19, %rs151;
	add.s16 	%rs152, %rs19, 10;
	mul.hi.u16 	%rs153, %rs152, 2260;
	mul.lo.s16 	%rs154, %rs153, 29;
	sub.s16 	%rs11, %rs152, %rs154;
	cvt.u32.u16 	%r73, %rs11;
	add.s16 	%rs155, %rs19, 7840;
	mul.hi.u16 	%rs156, %rs155, 5563;
	shr.u16 	%rs157, %rs156, 5;
	mul.lo.s16 	%rs158, %rs157, 784;
	cvt.u32.u16 	%r74, %rs158;
	add.s32 	%r75, %r43, %r73;
	add.s32 	%r20, %r75, %r74;
	add.s16 	%rs159, %rs19, 330;
	mul.hi.u16 	%rs160, %rs159, 1391;
	shr.u16 	%rs161, %rs160, 3;
	mul.lo.s16 	%rs162, %rs161, 377;
	sub.s16 	%rs163, %rs159, %rs162;
	mul.hi.u16 	%rs164, %rs163, 2260;
	cvt.u32.u16 	%r21, %rs164;
	add.s16 	%rs165, %rs19, 11;
	mul.hi.u16 	%rs166, %rs165, 2260;
	mul.lo.s16 	%rs167, %rs166, 29;
	sub.s16 	%rs12, %rs165, %rs167;
	cvt.u32.u16 	%r76, %rs12;
	add.s16 	%rs168, %rs19, 8624;
	mul.hi.u16 	%rs169, %rs168, 5563;
	shr.u16 	%rs170, %rs169, 5;
	mul.lo.s16 	%rs171, %rs170, 784;
	cvt.u32.u16 	%r77, %rs171;
	add.s32 	%r78, %r43, %r76;
	add.s32 	%r22, %r78, %r77;
	add.s16 	%rs172, %rs19, 360;
	mul.hi.u16 	%rs173, %rs172, 1391;
	shr.u16 	%rs174, %rs173, 3;
	mul.lo.s16 	%rs175, %rs174, 377;
	sub.s16 	%rs176, %rs172, %rs175;
	mul.hi.u16 	%rs177, %rs176, 2260;
	cvt.u32.u16 	%r23, %rs177;
	add.s16 	%rs178, %rs19, 12;
	mul.hi.u16 	%rs179, %rs178, 2260;
	mul.lo.s16 	%rs180, %rs179, 29;
	sub.s16 	%rs13, %rs178, %rs180;
	cvt.u32.u16 	%r79, %rs13;
	add.s16 	%rs181, %rs19, 9408;
	mul.hi.u16 	%rs182, %rs181, 5563;
	shr.u16 	%rs183, %rs182, 5;
	mul.lo.s16 	%rs184, %rs183, 784;
	cvt.u32.u16 	%r80, %rs184;
	add.s32 	%r81, %r43, %r79;
	add.s32 	%r24, %r81, %r80;
	add.s16 	%rs185, %rs19, 13;
	mul.hi.u16 	%rs186, %rs185, 1391;
	shr.u16 	%rs187, %rs186, 3;
	mul.lo.s16 	%rs188, %rs187, 377;
	sub.s16 	%rs189, %rs185, %rs188;
	mul.hi.u16 	%rs190, %rs189, 2260;
	cvt.u32.u16 	%r25, %rs190;
	mul.hi.u16 	%rs191, %rs185, 2260;
	mul.lo.s16 	%rs192, %rs191, 29;
	sub.s16 	%rs14, %rs185, %rs192;
	cvt.u32.u16 	%r82, %rs14;
	add.s16 	%rs193, %rs19, 10192;
	mul.hi.u16 	%rs194, %rs193, 5563;
	shr.u16 	%rs195, %rs194, 5;
	mul.lo.s16 	%rs196, %rs195, 784;
	cvt.u32.u16 	%r83, %rs196;
	add.s32 	%r84, %r43, %r82;
	add.s32 	%r26, %r84, %r83;
	add.s16 	%rs197, %rs19, 43;
	mul.hi.u16 	%rs198, %rs197, 1391;
	shr.u16 	%rs199, %rs198, 3;
	mul.lo.s16 	%rs200, %rs199, 377;
	sub.s16 	%rs201, %rs197, %rs200;
	mul.hi.u16 	%rs202, %rs201, 2260;
	cvt.u32.u16 	%r27, %rs202;
	add.s16 	%rs203, %rs19, 14;
	mul.hi.u16 	%rs204, %rs203, 2260;
	mul.lo.s16 	%rs205, %rs204, 29;
	sub.s16 	%rs15, %rs203, %rs205;
	cvt.u32.u16 	%r85, %rs15;
	add.s16 	%rs206, %rs19, 10976;
	mul.hi.u16 	%rs207, %rs206, 5563;
	shr.u16 	%rs208, %rs207, 5;
	mul.lo.s16 	%rs209, %rs208, 784;
	cvt.u32.u16 	%r86, %rs209;
	add.s32 	%r87, %r43, %r85;
	add.s32 	%r28, %r87, %r86;
	add.s16 	%rs210, %rs19, 15;
	mul.hi.u16 	%rs211, %rs210, 2260;
	mul.lo.s16 	%rs212, %rs211, 29;
	sub.s16 	%rs16, %rs210, %rs212;
	mul.hi.u16 	%rs17, %rs19, 669;
	mul.lo.s16 	%rs213, %rs17, 98;
	sub.s16 	%rs18, %rs19, %rs213;
	bar.sync 	0;
	or.b32  	%r88, %r34, %r36;
	setp.eq.s32 	%p3, %r88, 0;
	or.pred  	%p4, %p3, %p2;
	mul.wide.u16 	%r89, %rs24, 28;
	add.s32 	%r90, %r45, %r89;
	mul.wide.s32 	%rd22, %r90, 4;
	add.s64 	%rd1, %rd21, %rd22;
	mov.f32 	%f260, 0f00000000;
	@%p4 bra 	$L__BB0_2;
	ld.global.nc.f32 	%f260, [%rd1];
$L__BB0_2:
	mov.u32 	%r91, %tid.x;
	shl.b32 	%r92, %r91, 2;
	mov.u32 	%r93, _ZZ10candidate1E18PaddedInput_shared;
	add.s32 	%r94, %r93, %r92;
	setp.eq.s16 	%p5, %rs2, 0;
	st.shared.f32 	[%r94], %f260;
	selp.b32 	%r95, 14, 0, %p1;
	or.b32  	%r96, %r95, %r1;
	setp.eq.s32 	%p6, %r96, 0;
	or.pred  	%p7, %p6, %p5;
	mov.f32 	%f261, 0f00000000;
	@%p7 bra 	$L__BB0_4;
	ld.param.u64 	%rd142, [candidate1_param_0];
	mad.lo.s32 	%r97, %r1, 28, %r2;
	cvta.to.global.u64 	%rd23, %rd142;
	mul.wide.u32 	%rd24, %r97, 4;
	add.s64 	%rd25, %rd23, %rd24;
	ld.global.nc.f32 	%f261, [%rd25];
$L__BB0_4:
	setp.eq.s16 	%p8, %rs3, 0;
	mov.u32 	%r98, %tid.x;
	shl.b32 	%r99, %r98, 2;
	mov.u32 	%r100, _ZZ10candidate1E18PaddedInput_shared;
	add.s32 	%r101, %r100, %r99;
	st.shared.f32 	[%r101+3136], %f261;
	selp.b32 	%r102, 14, 0, %p1;
	or.b32  	%r103, %r102, %r3;
	setp.eq.s32 	%p9, %r103, 0;
	or.pred  	%p10, %p9, %p8;
	mov.f32 	%f262, 0f00000000;
	@%p10 bra 	$L__BB0_6;
	ld.param.u64 	%rd143, [candidate1_param_0];
	mad.lo.s32 	%r104, %r3, 28, %r4;
	cvta.to.global.u64 	%rd26, %rd143;
	mul.wide.u32 	%rd27, %r104, 4;
	add.s64 	%rd28, %rd26, %rd27;
	ld.global.nc.f32 	%f262, [%rd28];
$L__BB0_6:
	setp.eq.s16 	%p11, %rs4, 0;
	mov.u32 	%r105, %tid.x;
	shl.b32 	%r106, %r105, 2;
	mov.u32 	%r107, _ZZ10candidate1E18PaddedInput_shared;
	add.s32 	%r108, %r107, %r106;
	st.shared.f32 	[%r108+6272], %f262;
	selp.b32 	%r109, 14, 0, %p1;
	or.b32  	%r110, %r109, %r5;
	setp.eq.s32 	%p12, %r110, 0;
	or.pred  	%p13, %p12, %p11;
	mov.f32 	%f263, 0f00000000;
	@%p13 bra 	$L__BB0_8;
	ld.param.u64 	%rd144, [candidate1_param_0];
	mad.lo.s32 	%r111, %r5, 28, %r6;
	cvta.to.global.u64 	%rd29, %rd144;
	mul.wide.u32 	%rd30, %r111, 4;
	add.s64 	%rd31, %rd29, %rd30;
	ld.global.nc.f32 	%f263, [%rd31];
$L__BB0_8:
	setp.eq.s16 	%p14, %rs5, 0;
	mov.u32 	%r112, %tid.x;
	shl.b32 	%r113, %r112, 2;
	mov.u32 	%r114, _ZZ10candidate1E18PaddedInput_shared;
	add.s32 	%r115, %r114, %r113;
	st.shared.f32 	[%r115+9408], %f263;
	selp.b32 	%r116, 14, 0, %p1;
	or.b32  	%r117, %r116, %r7;
	setp.eq.s32 	%p15, %r117, 0;
	or.pred  	%p16, %p15, %p14;
	mov.f32 	%f264, 0f00000000;
	@%p16 bra 	$L__BB0_10;
	ld.param.u64 	%rd145, [candidate1_param_0];
	mad.lo.s32 	%r118, %r7, 28, %r8;
	cvta.to.global.u64 	%rd32, %rd145;
	mul.wide.u32 	%rd33, %r118, 4;
	add.s64 	%rd34, %rd32, %rd33;
	ld.global.nc.f32 	%f264, [%rd34];
$L__BB0_10:
	setp.eq.s16 	%p17, %rs6, 0;
	mov.u32 	%r119, %tid.x;
	shl.b32 	%r120, %r119, 2;
	mov.u32 	%r121, _ZZ10candidate1E18PaddedInput_shared;
	add.s32 	%r122, %r121, %r120;
	st.shared.f32 	[%r122+12544], %f264;
	selp.b32 	%r123, 14, 0, %p1;
	or.b32  	%r124, %r123, %r9;
	setp.eq.s32 	%p18, %r124, 0;
	or.pred  	%p19, %p18, %p17;
	mov.f32 	%f265, 0f00000000;
	@%p19 bra 	$L__BB0_12;
	ld.param.u64 	%rd146, [candidate1_param_0];
	mad.lo.s32 	%r125, %r9, 28, %r10;
	cvta.to.global.u64 	%rd35, %rd146;
	mul.wide.u32 	%rd36, %r125, 4;
	add.s64 	%rd37, %rd35, %rd36;
	ld.global.nc.f32 	%f265, [%rd37];
$L__BB0_12:
	setp.eq.s16 	%p20, %rs7, 0;
	mov.u32 	%r126, %tid.x;
	shl.b32 	%r127, %r126, 2;
	mov.u32 	%r128, _ZZ10candidate1E18PaddedInput_shared;
	add.s32 	%r129, %r128, %r127;
	st.shared.f32 	[%r129+15680], %f265;
	selp.b32 	%r130, 14, 0, %p1;
	or.b32  	%r131, %r130, %r11;
	setp.eq.s32 	%p21, %r131, 0;
	or.pred  	%p22, %p21, %p20;
	mov.f32 	%f266, 0f00000000;
	@%p22 bra 	$L__BB0_14;
	ld.param.u64 	%rd147, [candidate1_param_0];
	mad.lo.s32 	%r132, %r11, 28, %r12;
	cvta.to.global.u64 	%rd38, %rd147;
	mul.wide.u32 	%rd39, %r132, 4;
	add.s64 	%rd40, %rd38, %rd39;
	ld.global.nc.f32 	%f266, [%rd40];
$L__BB0_14:
	setp.eq.s16 	%p23, %rs8, 0;
	mov.u32 	%r133, %tid.x;
	shl.b32 	%r134, %r133, 2;
	mov.u32 	%r135, _ZZ10candidate1E18PaddedInput_shared;
	add.s32 	%r136, %r135, %r134;
	st.shared.f32 	[%r136+18816], %f266;
	selp.b32 	%r137, 14, 0, %p1;
	or.b32  	%r138, %r137, %r13;
	setp.eq.s32 	%p24, %r138, 0;
	or.pred  	%p25, %p24, %p23;
	mov.f32 	%f267, 0f00000000;
	@%p25 bra 	$L__BB0_16;
	ld.param.u64 	%rd148, [candidate1_param_0];
	mad.lo.s32 	%r139, %r13, 28, %r14;
	cvta.to.global.u64 	%rd41, %rd148;
	mul.wide.u32 	%rd42, %r139, 4;
	add.s64 	%rd43, %rd41, %rd42;
	ld.global.nc.f32 	%f267, [%rd43];
$L__BB0_16:
	setp.eq.s16 	%p26, %rs9, 0;
	mov.u32 	%r140, %tid.x;
	shl.b32 	%r141, %r140, 2;
	mov.u32 	%r142, _ZZ10candidate1E18PaddedInput_shared;
	add.s32 	%r143, %r142, %r141;
	st.shared.f32 	[%r143+21952], %f267;
	selp.b32 	%r144, 14, 0, %p1;
	or.b32  	%r145, %r144, %r15;
	setp.eq.s32 	%p27, %r145, 0;
	or.pred  	%p28, %p27, %p26;
	mov.f32 	%f268, 0f00000000;
	@%p28 bra 	$L__BB0_18;
	ld.param.u64 	%rd149, [candidate1_param_0];
	mad.lo.s32 	%r146, %r15, 28, %r16;
	cvta.to.global.u64 	%rd44, %rd149;
	mul.wide.u32 	%rd45, %r146, 4;
	add.s64 	%rd46, %rd44, %rd45;
	ld.global.nc.f32 	%f268, [%rd46];
$L__BB0_18:
	setp.eq.s16 	%p29, %rs10, 0;
	mov.u32 	%r147, %tid.x;
	shl.b32 	%r148, %r147, 2;
	mov.u32 	%r149, _ZZ10candidate1E18PaddedInput_shared;
	add.s32 	%r150, %r149, %r148;
	st.shared.f32 	[%r150+25088], %f268;
	selp.b32 	%r151, 14, 0, %p1;
	or.b32  	%r152, %r151, %r17;
	setp.eq.s32 	%p30, %r152, 0;
	or.pred  	%p31, %p30, %p29;
	mov.f32 	%f269, 0f00000000;
	@%p31 bra 	$L__BB0_20;
	ld.param.u64 	%rd150, [candidate1_param_0];
	mad.lo.s32 	%r153, %r17, 28, %r18;
	cvta.to.global.u64 	%rd47, %rd150;
	mul.wide.u32 	%rd48, %r153, 4;
	add.s64 	%rd49, %rd47, %rd48;
	ld.global.nc.f32 	%f269, [%rd49];
$L__BB0_20:
	setp.eq.s16 	%p32, %rs11, 0;
	mov.u32 	%r154, %tid.x;
	shl.b32 	%r155, %r154, 2;
	mov.u32 	%r156, _ZZ10candidate1E18PaddedInput_shared;
	add.s32 	%r157, %r156, %r155;
	st.shared.f32 	[%r157+28224], %f269;
	selp.b32 	%r158, 14, 0, %p1;
	or.b32  	%r159, %r158, %r19;
	setp.eq.s32 	%p33, %r159, 0;
	or.pred  	%p34, %p33, %p32;
	mov.f32 	%f270, 0f00000000;
	@%p34 bra 	$L__BB0_22;
	ld.param.u64 	%rd151, [candidate1_param_0];
	mad.lo.s32 	%r160, %r19, 28, %r20;
	cvta.to.global.u64 	%rd50, %rd151;
	mul.wide.u32 	%rd51, %r160, 4;
	add.s64 	%rd52, %rd50, %rd51;
	ld.global.nc.f32 	%f270, [%rd52];
$L__BB0_22:
	setp.eq.s16 	%p35, %rs12, 0;
	mov.u32 	%r161, %tid.x;
	shl.b32 	%r162, %r161, 2;
	mov.u32 	%r163, _ZZ10candidate1E18PaddedInput_shared;
	add.s32 	%r164, %r163, %r162;
	st.shared.f32 	[%r164+31360], %f270;
	selp.b32 	%r165, 14, 0, %p1;
	or.b32  	%r166, %r165, %r21;
	setp.eq.s32 	%p36, %r166, 0;
	or.pred  	%p37, %p36, %p35;
	mov.f32 	%f271, 0f00000000;
	@%p37 bra 	$L__BB0_24;
	ld.param.u64 	%rd152, [candidate1_param_0];
	mad.lo.s32 	%r167, %r21, 28, %r22;
	cvta.to.global.u64 	%rd53, %rd152;
	mul.wide.u32 	%rd54, %r167, 4;
	add.s64 	%rd55, %rd53, %rd54;
	ld.global.nc.f32 	%f271, [%rd55];
$L__BB0_24:
	setp.eq.s16 	%p38, %rs13, 0;
	mov.u32 	%r168, %tid.x;
	shl.b32 	%r169, %r168, 2;
	mov.u32 	%r170, _ZZ10candidate1E18PaddedInput_shared;
	add.s32 	%r171, %r170, %r169;
	st.shared.f32 	[%r171+34496], %f271;
	selp.b32 	%r172, 14, 0, %p1;
	or.b32  	%r173, %r172, %r23;
	setp.eq.s32 	%p39, %r173, 0;
	or.pred  	%p40, %p39, %p38;
	mov.f32 	%f272, 0f00000000;
	@%p40 bra 	$L__BB0_26;
	ld.param.u64 	%rd153, [candidate1_param_0];
	mad.lo.s32 	%r174, %r23, 28, %r24;
	cvta.to.global.u64 	%rd56, %rd153;
	mul.wide.u32 	%rd57, %r174, 4;
	add.s64 	%rd58, %rd56, %rd57;
	ld.global.nc.f32 	%f272, [%rd58];
$L__BB0_26:
	setp.eq.s16 	%p41, %rs14, 0;
	mov.u32 	%r175, %tid.x;
	shl.b32 	%r176, %r175, 2;
	mov.u32 	%r177, _ZZ10candidate1E18PaddedInput_shared;
	add.s32 	%r178, %r177, %r176;
	st.shared.f32 	[%r178+37632], %f272;
	selp.b32 	%r179, 14, 0, %p1;
	or.b32  	%r180, %r179, %r25;
	setp.eq.s32 	%p42, %r180, 0;
	or.pred  	%p43, %p42, %p41;
	mov.f32 	%f273, 0f00000000;
	@%p43 bra 	$L__BB0_28;
	ld.param.u64 	%rd154, [candidate1_param_0];
	mad.lo.s32 	%r181, %r25, 28, %r26;
	cvta.to.global.u64 	%rd59, %rd154;
	mul.wide.u32 	%rd60, %r181, 4;
	add.s64 	%rd61, %rd59, %rd60;
	ld.global.nc.f32 	%f273, [%rd61];
$L__BB0_28:
	setp.eq.s16 	%p44, %rs15, 0;
	mov.u32 	%r182, %tid.x;
	shl.b32 	%r183, %r182, 2;
	mov.u32 	%r184, _ZZ10candidate1E18PaddedInput_shared;
	add.s32 	%r185, %r184, %r183;
	st.shared.f32 	[%r185+40768], %f273;
	selp.b32 	%r186, 14, 0, %p1;
	or.b32  	%r187, %r186, %r27;
	setp.eq.s32 	%p45, %r187, 0;
	or.pred  	%p46, %p45, %p44;
	mov.f32 	%f274, 0f00000000;
	@%p46 bra 	$L__BB0_30;
	ld.param.u64 	%rd155, [candidate1_param_0];
	mad.lo.s32 	%r188, %r27, 28, %r28;
	cvta.to.global.u64 	%rd62, %rd155;
	mul.wide.u32 	%rd63, %r188, 4;
	add.s64 	%rd64, %rd62, %rd63;
	ld.global.nc.f32 	%f274, [%rd64];
$L__BB0_30:
	ld.param.u64 	%rd171, [candidate1_param_1];
	ld.param.u64 	%rd156, [candidate1_param_0];
	mov.u32 	%r189, %tid.x;
	setp.gt.u32 	%p47, %r189, 303;
	shl.b32 	%r190, %r189, 2;
	mov.u32 	%r191, _ZZ10candidate1E18PaddedInput_shared;
	add.s32 	%r192, %r191, %r190;
	st.shared.f32 	[%r192+43904], %f274;
	cvt.u16.u32 	%rs228, %r189;
	mul.lo.s16 	%rs229, %rs228, 171;
	shr.u16 	%rs230, %rs229, 9;
	mul.lo.s16 	%rs231, %rs230, 3;
	sub.s16 	%rs232, %rs228, %rs231;
	cvt.u32.u16 	%r193, %rs232;
	and.b32  	%r194, %r193, 255;
	mov.u32 	%r195, %ctaid.x;
	shr.u32 	%r196, %r195, 1;
	mad.lo.s32 	%r197, %r196, 288, %r194;
	mul.wide.u16 	%r198, %rs230, 9;
	add.s32 	%r199, %r197, %r198;
	cvta.to.global.u64 	%rd65, %rd171;
	mul.wide.u32 	%rd66, %r199, 4;
	add.s64 	%rd2, %rd65, %rd66;
	cvt.u32.u16 	%r200, %rs16;
	mul.lo.s32 	%r201, %r196, 25088;
	selp.b32 	%r202, 392, 0, %p1;
	or.b32  	%r203, %r201, %r202;
	add.s32 	%r204, %r203, %r200;
	add.s16 	%rs233, %rs228, 11760;
	mul.hi.u16 	%rs234, %rs233, 5563;
	shr.u16 	%rs235, %rs234, 5;
	mul.lo.s16 	%rs236, %rs235, 784;
	cvt.u32.u16 	%r205, %rs236;
	add.s32 	%r206, %r204, %r205;
	add.s16 	%rs237, %rs228, 73;
	mul.hi.u16 	%rs238, %rs237, 2260;
	mul.lo.s16 	%rs239, %rs238, 28;
	cvt.u32.u16 	%r207, %rs239;
	add.s32 	%r208, %r206, %r207;
	add.s32 	%r209, %r208, -29;
	cvta.to.global.u64 	%rd67, %rd156;
	mul.wide.u32 	%rd68, %r209, 4;
	add.s64 	%rd3, %rd67, %rd68;
	@%p47 bra 	$L__BB0_35;
	setp.eq.s16 	%p48, %rs16, 0;
	mov.f32 	%f275, 0f00000000;
	@%p48 bra 	$L__BB0_33;
	ld.global.nc.f32 	%f275, [%rd3];
$L__BB0_33:
	mov.u32 	%r210, %tid.x;
	setp.gt.u32 	%p49, %r210, 95;
	shl.b32 	%r211, %r210, 2;
	mov.u32 	%r212, _ZZ10candidate1E18PaddedInput_shared;
	add.s32 	%r213, %r212, %r211;
	st.shared.f32 	[%r213+47040], %f275;
	@%p49 bra 	$L__BB0_35;
	ld.global.nc.f32 	%f121, [%rd2];
	mov.u32 	%r214, %tid.x;
	shl.b32 	%r215, %r214, 2;
	mov.u32 	%r216, _ZZ10candidate1E13kernel_shared;
	add.s32 	%r217, %r216, %r215;
	st.shared.f32 	[%r217], %f121;
$L__BB0_35:
	prmt.b32 	%r218, %r219, %r220, 0x3340U;
	cvt.u32.u16 	%r221, %rs17;
	prmt.b32 	%r222, %r221, 58, 0x3340U;
	prmt.b32 	%r223, %r222, %r218, 0x5410U;
	and.b16  	%rs240, %rs18, 254;
	shr.u16 	%rs241, %rs240, 1;
	mul.lo.s16 	%rs242, %rs241, 147;
	shr.u16 	%rs243, %rs242, 10;
	mov.b16 	%rs244, 1508;
	mov.b32 	%r224, {%rs244, %rs243};
	mov.u32 	%r225, %tid.x;
	cvt.u16.u32 	%rs245, %r225;
	mul.hi.u16 	%rs246, %rs245, 4682;
	mul.lo.s16 	%rs247, %rs246, 14;
	sub.s16 	%rs248, %rs245, %rs247;
	shl.b16 	%rs249, %rs248, 1;
	cvt.u32.u16 	%r226, %rs249;
	dp2a.lo.u32.u32 	%r227, %r224, %r223, %r226;
	shl.b32 	%r228, %r227, 2;
	mov.u32 	%r229, _ZZ10candidate1E18PaddedInput_shared;
	add.s32 	%r29, %r229, %r228;
	mul.wide.u16 	%r230, %rs17, 48;
	mov.u32 	%r231, _ZZ10candidate1E13kernel_shared;
	add.s32 	%r232, %r231, %r230;
	bar.sync 	0;
	ld.shared.f32 	%f123, [%r29];
	ld.shared.f32 	%f124, [%r232];
	fma.rn.f32 	%f125, %f123, %f124, 0f00000000;
	ld.shared.f32 	%f126, [%r29+1508];
	ld.shared.f32 	%f127, [%r232+12];
	fma.rn.f32 	%f128, %f126, %f127, 0f00000000;
	ld.shared.f32 	%f129, [%r29+3016];
	ld.shared.f32 	%f130, [%r232+24];
	fma.rn.f32 	%f131, %f129, %f130, 0f00000000;
	ld.shared.f32 	%f132, [%r29+4524];
	ld.shared.f32 	%f133, [%r232+36];
	fma.rn.f32 	%f134, %f132, %f133, 0f00000000;
	ld.shared.f32 	%f135, [%r29+4];
	ld.shared.f32 	%f136, [%r232+4];
	fma.rn.f32 	%f137, %f135, %f136, %f125;
	ld.shared.f32 	%f138, [%r29+1512];
	ld.shared.f32 	%f139, [%r232+16];
	fma.rn.f32 	%f140, %f138, %f139, %f128;
	ld.shared.f32 	%f141, [%r29+3020];
	ld.shared.f32 	%f142, [%r232+28];
	fma.rn.f32 	%f143, %f141, %f142, %f131;
	ld.shared.f32 	%f144, [%r29+4528];
	ld.shared.f32 	%f145, [%r232+40];
	fma.rn.f32 	%f146, %f144, %f145, %f134;
	ld.shared.f32 	%f147, [%r29+8];
	ld.shared.f32 	%f148, [%r232+8];
	fma.rn.f32 	%f33, %f147, %f148, %f137;
	ld.shared.f32 	%f149, [%r29+1516];
	ld.shared.f32 	%f150, [%r232+20];
	fma.rn.f32 	%f34, %f149, %f150, %f140;
	ld.shared.f32 	%f151, [%r29+3024];
	ld.shared.f32 	%f152, [%r232+32];
	fma.rn.f32 	%f35, %f151, %f152, %f143;
	ld.shared.f32 	%f153, [%r29+4532];
	ld.shared.f32 	%f154, [%r232+44];
	fma.rn.f32 	%f36, %f153, %f154, %f146;
	bar.sync 	0;
	mov.f32 	%f276, 0f00000000;
	@%p2 bra 	$L__BB0_37;
	ld.global.nc.f32 	%f276, [%rd1+112];
$L__BB0_37:
	ld.param.u64 	%rd157, [candidate1_param_0];
	mov.u32 	%r233, %tid.x;
	shl.b32 	%r234, %r233, 2;
	mov.u32 	%r235, _ZZ10candidate1E18PaddedInput_shared;
	add.s32 	%r236, %r235, %r234;
	st.shared.f32 	[%r236], %f276;
	mul.lo.s32 	%r237, %r1, 28;
	cvt.u64.u32 	%rd69, %r237;
	cvt.u64.u32 	%rd70, %r2;
	add.s64 	%rd71, %rd70, %rd69;
	cvta.to.global.u64 	%rd72, %rd157;
	shl.b64 	%rd73, %rd71, 2;
	add.s64 	%rd4, %rd72, %rd73;
	mov.f32 	%f277, 0f00000000;
	@%p5 bra 	$L__BB0_39;
	ld.global.nc.f32 	%f277, [%rd4+112];
$L__BB0_39:
	ld.param.u64 	%rd158, [candidate1_param_0];
	mov.u32 	%r238, %tid.x;
	shl.b32 	%r239, %r238, 2;
	mov.u32 	%r240, _ZZ10candidate1E18PaddedInput_shared;
	add.s32 	%r241, %r240, %r239;
	st.shared.f32 	[%r241+3136], %f277;
	mul.lo.s32 	%r242, %r3, 28;
	cvt.u64.u32 	%rd74, %r242;
	cvt.u64.u32 	%rd75, %r4;
	add.s64 	%rd76, %rd75, %rd74;
	cvta.to.global.u64 	%rd77, %rd158;
	shl.b64 	%rd78, %rd76, 2;
	add.s64 	%rd5, %rd77, %rd78;
	mov.f32 	%f278, 0f00000000;
	@%p8 bra 	$L__BB0_41;
	ld.global.nc.f32 	%f278, [%rd5+112];
$L__BB0_41:
	ld.param.u64 	%rd159, [candidate1_param_0];
	setp.eq.s16 	%p53, %rs4, 0;
	mov.u32 	%r243, %tid.x;
	shl.b32 	%r244, %r243, 2;
	mov.u32 	%r245, _ZZ10candidate1E18PaddedInput_shared;
	add.s32 	%r246, %r245, %r244;
	st.shared.f32 	[%r246+6272], %f278;
	mul.lo.s32 	%r247, %r5, 28;
	cvt.u64.u32 	%rd79, %r247;
	cvt.u64.u32 	%rd80, %r6;
	add.s64 	%rd81, %rd80, %rd79;
	cvta.to.global.u64 	%rd82, %rd159;
	shl.b64 	%rd83, %rd81, 2;
	add.s64 	%rd6, %rd82, %rd83;
	mov.f32 	%f279, 0f00000000;
	@%p53 bra 	$L__BB0_43;
	ld.global.nc.f32 	%f279, [%rd6+112];
$L__BB0_43:
	ld.param.u64 	%rd160, [candidate1_param_0];
	setp.eq.s16 	%p54, %rs5, 0;
	mov.u32 	%r248, %tid.x;
	shl.b32 	%r249, %r248, 2;
	mov.u32 	%r250, _ZZ10candidate1E18PaddedInput_shared;
	add.s32 	%r251, %r250, %r249;
	st.shared.f32 	[%r251+9408], %f279;
	mul.lo.s32 	%r252, %r7, 28;
	cvt.u64.u32 	%rd84, %r252;
	cvt.u64.u32 	%rd85, %r8;
	add.s64 	%rd86, %rd85, %rd84;
	cvta.to.global.u64 	%rd87, %rd160;
	shl.b64 	%rd88, %rd86, 2;
	add.s64 	%rd7, %rd87, %rd88;
	mov.f32 	%f280, 0f00000000;
	@%p54 bra 	$L__BB0_45;
	ld.global.nc.f32 	%f280, [%rd7+112];
$L__BB0_45:
	ld.param.u64 	%rd161, [candidate1_param_0];
	setp.eq.s16 	%p55, %rs6, 0;
	mov.u32 	%r253, %tid.x;
	shl.b32 	%r254, %r253, 2;
	mov.u32 	%r255, _ZZ10candidate1E18PaddedInput_shared;
	add.s32 	%r256, %r255, %r254;
	st.shared.f32 	[%r256+12544], %f280;
	mul.lo.s32 	%r257, %r9, 28;
	cvt.u64.u32 	%rd89, %r257;
	cvt.u64.u32 	%rd90, %r10;
	add.s64 	%rd91, %rd90, %rd89;
	cvta.to.global.u64 	%rd92, %rd161;
	shl.b64 	%rd93, %rd91, 2;
	add.s64 	%rd8, %rd92, %rd93;
	mov.f32 	%f281, 0f00000000;
	@%p55 bra 	$L__BB0_47;
	ld.global.nc.f32 	%f281, [%rd8+112];
$L__BB0_47:
	ld.param.u64 	%rd162, [candidate1_param_0];
	setp.eq.s16 	%p56, %rs7, 0;
	mov.u32 	%r258, %tid.x;
	shl.b32 	%r259, %r258, 2;
	mov.u32 	%r260, _ZZ10candidate1E18PaddedInput_shared;
	add.s32 	%r261, %r260, %r259;
	st.shared.f32 	[%r261+15680], %f281;
	mul.lo.s32 	%r262, %r11, 28;
	cvt.u64.u32 	%rd94, %r262;
	cvt.u64.u32 	%rd95, %r12;
	add.s64 	%rd96, %rd95, %rd94;
	cvta.to.global.u64 	%rd97, %rd162;
	shl.b64 	%rd98, %rd96, 2;
	add.s64 	%rd9, %rd97, %rd98;
	mov.f32 	%f282, 0f00000000;
	@%p56 bra 	$L__BB0_49;
	ld.global.nc.f32 	%f282, [%rd9+112];
$L__BB0_49:
	ld.param.u64 	%rd163, [candidate1_param_0];
	setp.eq.s16 	%p57, %rs8, 0;
	mov.u32 	%r263, %tid.x;
	shl.b32 	%r264, %r263, 2;
	mov.u32 	%r265, _ZZ10candidate1E18PaddedInput_shared;
	add.s32 	%r266, %r265, %r264;
	st.shared.f32 	[%r266+18816], %f282;
	mul.lo.s32 	%r267, %r13, 28;
	cvt.u64.u32 	%rd99, %r267;
	cvt.u64.u32 	%rd100, %r14;
	add.s64 	%rd101, %rd100, %rd99;
	cvta.to.global.u64 	%rd102, %rd163;
	shl.b64 	%rd103, %rd101, 2;
	add.s64 	%rd10, %rd102, %rd103;
	mov.f32 	%f283, 0f00000000;
	@%p57 bra 	$L__BB0_51;
	ld.global.nc.f32 	%f283, [%rd10+112];
$L__BB0_51:
	ld.param.u64 	%rd164, [candidate1_param_0];
	setp.eq.s16 	%p58, %rs9, 0;
	mov.u32 	%r268, %tid.x;
	shl.b32 	%r269, %r268, 2;
	mov.u32 	%r270, _ZZ10candidate1E18PaddedInput_shared;
	add.s32 	%r271, %r270, %r269;
	st.shared.f32 	[%r271+21952], %f283;
	mul.lo.s32 	%r272, %r15, 28;
	cvt.u64.u32 	%rd104, %r272;
	cvt.u64.u32 	%rd105, %r16;
	add.s64 	%rd106, %rd105, %rd104;
	cvta.to.global.u64 	%rd107, %rd164;
	shl.b64 	%rd108, %rd106, 2;
	add.s64 	%rd11, %rd107, %rd108;
	mov.f32 	%f284, 0f00000000;
	@%p58 bra 	$L__BB0_53;
	ld.global.nc.f32 	%f284, [%rd11+112];
$L__BB0_53:
	ld.param.u64 	%rd165, [candidate1_param_0];
	setp.eq.s16 	%p59, %rs10, 0;
	mov.u32 	%r273, %tid.x;
	shl.b32 	%r274, %r273, 2;
	mov.u32 	%r275, _ZZ10candidate1E18PaddedInput_shared;
	add.s32 	%r276, %r275, %r274;
	st.shared.f32 	[%r276+25088], %f284;
	mul.lo.s32 	%r277, %r17, 28;
	cvt.u64.u32 	%rd109, %r277;
	cvt.u64.u32 	%rd110, %r18;
	add.s64 	%rd111, %rd110, %rd109;
	cvta.to.global.u64 	%rd112, %rd165;
	shl.b64 	%rd113, %rd111, 2;
	add.s64 	%rd12, %rd112, %rd113;
	mov.f32 	%f285, 0f00000000;
	@%p59 bra 	$L__BB0_55;
	ld.global.nc.f32 	%f285, [%rd12+112];
$L__BB0_55:
	ld.param.u64 	%rd166, [candidate1_param_0];
	setp.eq.s16 	%p60, %rs11, 0;
	mov.u32 	%r278, %tid.x;
	shl.b32 	%r279, %r278, 2;
	mov.u32 	%r280, _ZZ10candidate1E18PaddedInput_shared;
	add.s32 	%r281, %r280, %r279;
	st.shared.f32 	[%r281+28224], %f285;
	mul.lo.s32 	%r282, %r19, 28;
	cvt.u64.u32 	%rd114, %r282;
	cvt.u64.u32 	%rd115, %r20;
	add.s64 	%rd116, %rd115, %rd114;
	cvta.to.global.u64 	%rd117, %rd166;
	shl.b64 	%rd118, %rd116, 2;
	add.s64 	%rd13, %rd117, %rd118;
	mov.f32 	%f286, 0f00000000;
	@%p60 bra 	$L__BB0_57;
	ld.global.nc.f32 	%f286, [%rd13+112];
$L__BB0_57:
	ld.param.u64 	%rd167, [candidate1_param_0];
	setp.eq.s16 	%p61, %rs12, 0;
	mov.u32 	%r283, %tid.x;
	shl.b32 	%r284, %r283, 2;
	mov.u32 	%r285, _ZZ10candidate1E18PaddedInput_shared;
	add.s32 	%r286, %r285, %r284;
	st.shared.f32 	[%r286+31360], %f286;
	mul.lo.s32 	%r287, %r21, 28;
	cvt.u64.u32 	%rd119, %r287;
	cvt.u64.u32 	%rd120, %r22;
	add.s64 	%rd121, %rd120, %rd119;
	cvta.to.global.u64 	%rd122, %rd167;
	shl.b64 	%rd123, %rd121, 2;
	add.s64 	%rd14, %rd122, %rd123;
	mov.f32 	%f287, 0f00000000;
	@%p61 bra 	$L__BB0_59;
	ld.global.nc.f32 	%f287, [%rd14+112];
$L__BB0_59:
	ld.param.u64 	%rd168, [candidate1_param_0];
	setp.eq.s16 	%p62, %rs13, 0;
	mov.u32 	%r288, %tid.x;
	shl.b32 	%r289, %r288, 2;
	mov.u32 	%r290, _ZZ10candidate1E18PaddedInput_shared;
	add.s32 	%r291, %r290, %r289;
	st.shared.f32 	[%r291+34496], %f287;
	mul.lo.s32 	%r292, %r23, 28;
	cvt.u64.u32 	%rd124, %r292;
	cvt.u64.u32 	%rd125, %r24;
	add.s64 	%rd126, %rd125, %rd124;
	cvta.to.global.u64 	%rd127, %rd168;
	shl.b64 	%rd128, %rd126, 2;
	add.s64 	%rd15, %rd127, %rd128;
	mov.f32 	%f288, 0f00000000;
	@%p62 bra 	$L__BB0_61;
	ld.global.nc.f32 	%f288, [%rd15+112];
$L__BB0_61:
	ld.param.u64 	%rd169, [candidate1_param_0];
	setp.eq.s16 	%p63, %rs14, 0;
	mov.u32 	%r293, %tid.x;
	shl.b32 	%r294, %r293, 2;
	mov.u32 	%r295, _ZZ10candidate1E18PaddedInput_shared;
	add.s32 	%r296, %r295, %r294;
	st.shared.f32 	[%r296+37632], %f288;
	mul.lo.s32 	%r297, %r25, 28;
	cvt.u64.u32 	%rd129, %r297;
	cvt.u64.u32 	%rd130, %r26;
	add.s64 	%rd131, %rd130, %rd129;
	cvta.to.global.u64 	%rd132, %rd169;
	shl.b64 	%rd133, %rd131, 2;
	add.s64 	%rd16, %rd132, %rd133;
	mov.f32 	%f289, 0f00000000;
	@%p63 bra 	$L__BB0_63;
	ld.global.nc.f32 	%f289, [%rd16+112];
$L__BB0_63:
	ld.param.u64 	%rd170, [candidate1_param_0];
	mov.u32 	%r298, %tid.x;
	shl.b32 	%r299, %r298, 2;
	mov.u32 	%r300, _ZZ10candidate1E18PaddedInput_shared;
	add.s32 	%r301, %r300, %r299;
	st.shared.f32 	[%r301+40768], %f289;
	mul.lo.s32 	%r302, %r27, 28;
	cvt.u64.u32 	%rd134, %r302;
	cvt.u64.u32 	%rd135, %r28;
	add.s64 	%rd136, %rd135, %rd134;
	cvta.to.global.u64 	%rd137, %rd170;
	shl.b64 	%rd138, %rd136, 2;
	add.s64 	%rd17, %rd137, %rd138;
	mov.f32 	%f290, 0f00000000;
	@%p44 bra 	$L__BB0_65;
	ld.global.nc.f32 	%f290, [%rd17+112];
$L__BB0_65:
	mov.u32 	%r303, %tid.x;
	setp.gt.u32 	%p65, %r303, 303;
	shl.b32 	%r304, %r303, 2;
	mov.u32 	%r305, _ZZ10candidate1E18PaddedInput_shared;
	add.s32 	%r306, %r305, %r304;
	st.shared.f32 	[%r306+43904], %f290;
	@%p65 bra 	$L__BB0_70;
	setp.eq.s16 	%p66, %rs16, 0;
	mov.f32 	%f291, 0f00000000;
	@%p66 bra 	$L__BB0_68;
	ld.global.nc.f32 	%f291, [%rd3+112];
$L__BB0_68:
	mov.u32 	%r307, %tid.x;
	setp.gt.u32 	%p67, %r307, 95;
	shl.b32 	%r308, %r307, 2;
	mov.u32 	%r309, _ZZ10candidate1E18PaddedInput_shared;
	add.s32 	%r310, %r309, %r308;
	st.shared.f32 	[%r310+47040], %f291;
	@%p67 bra 	$L__BB0_70;
	ld.global.nc.f32 	%f170, [%rd2+12];
	mov.u32 	%r311, %tid.x;
	shl.b32 	%r312, %r311, 2;
	mov.u32 	%r313, _ZZ10candidate1E13kernel_shared;
	add.s32 	%r314, %r313, %r312;
	st.shared.f32 	[%r314], %f170;
$L__BB0_70:
	setp.eq.s16 	%p68, %rs27, 0;
	bar.sync 	0;
	ld.shared.f32 	%f172, [%r29];
	mul.wide.u16 	%r315, %rs17, 48;
	mov.u32 	%r316, _ZZ10candidate1E13kernel_shared;
	add.s32 	%r317, %r316, %r315;
	ld.shared.f32 	%f173, [%r317];
	fma.rn.f32 	%f174, %f172, %f173, %f33;
	ld.shared.f32 	%f175, [%r29+1508];
	ld.shared.f32 	%f176, [%r317+12];
	fma.rn.f32 	%f177, %f175, %f176, %f34;
	ld.shared.f32 	%f178, [%r29+3016];
	ld.shared.f32 	%f179, [%r317+24];
	fma.rn.f32 	%f180, %f178, %f179, %f35;
	ld.shared.f32 	%f181, [%r29+4524];
	ld.shared.f32 	%f182, [%r317+36];
	fma.rn.f32 	%f183, %f181, %f182, %f36;
	ld.shared.f32 	%f184, [%r29+4];
	ld.shared.f32 	%f185, [%r317+4];
	fma.rn.f32 	%f186, %f184, %f185, %f174;
	ld.shared.f32 	%f187, [%r29+1512];
	ld.shared.f32 	%f188, [%r317+16];
	fma.rn.f32 	%f189, %f187, %f188, %f177;
	ld.shared.f32 	%f190, [%r29+3020];
	ld.shared.f32 	%f191, [%r317+28];
	fma.rn.f32 	%f192, %f190, %f191, %f180;
	ld.shared.f32 	%f193, [%r29+4528];
	ld.shared.f32 	%f194, [%r317+40];
	fma.rn.f32 	%f195, %f193, %f194, %f183;
	ld.shared.f32 	%f196, [%r29+8];
	ld.shared.f32 	%f197, [%r317+8];
	fma.rn.f32 	%f69, %f196, %f197, %f186;
	ld.shared.f32 	%f198, [%r29+1516];
	ld.shared.f32 	%f199, [%r317+20];
	fma.rn.f32 	%f70, %f198, %f199, %f189;
	ld.shared.f32 	%f200, [%r29+3024];
	ld.shared.f32 	%f201, [%r317+32];
	fma.rn.f32 	%f71, %f200, %f201, %f192;
	ld.shared.f32 	%f202, [%r29+4532];
	ld.shared.f32 	%f203, [%r317+44];
	fma.rn.f32 	%f72, %f202, %f203, %f195;
	bar.sync 	0;
	mov.f32 	%f292, 0f00000000;
	@%p68 bra 	$L__BB0_72;
	ld.global.nc.f32 	%f292, [%rd1+224];
$L__BB0_72:
	setp.eq.s16 	%p69, %rs2, 0;
	mov.u32 	%r318, %tid.x;
	shl.b32 	%r319, %r318, 2;
	mov.u32 	%r320, _ZZ10candidate1E18PaddedInput_shared;
	add.s32 	%r321, %r320, %r319;
	st.shared.f32 	[%r321], %f292;
	mov.f32 	%f293, 0f00000000;
	@%p69 bra 	$L__BB0_74;
	ld.global.nc.f32 	%f293, [%rd4+224];
$L__BB0_74:
	setp.eq.s16 	%p70, %rs3, 0;
	mov.u32 	%r322, %tid.x;
	shl.b32 	%r323, %r322, 2;
	mov.u32 	%r324, _ZZ10candidate1E18PaddedInput_shared;
	add.s32 	%r325, %r324, %r323;
	st.shared.f32 	[%r325+3136], %f293;
	mov.f32 	%f294, 0f00000000;
	@%p70 bra 	$L__BB0_76;
	ld.global.nc.f32 	%f294, [%rd5+224];
$L__BB0_76:
	mov.u32 	%r326, %tid.x;
	shl.b32 	%r327, %r326, 2;
	mov.u32 	%r328, _ZZ10candidate1E18PaddedInput_shared;
	add.s32 	%r329, %r328, %r327;
	st.shared.f32 	[%r329+6272], %f294;
	mov.f32 	%f295, 0f00000000;
	@%p53 bra 	$L__BB0_78;
	ld.global.nc.f32 	%f295, [%rd6+224];
$L__BB0_78:
	mov.u32 	%r330, %tid.x;
	shl.b32 	%r331, %r330, 2;
	mov.u32 	%r332, _ZZ10candidate1E18PaddedInput_shared;
	add.s32 	%r333, %r332, %r331;
	st.shared.f32 	[%r333+9408], %f295;
	mov.f32 	%f296, 0f00000000;
	@%p54 bra 	$L__BB0_80;
	ld.global.nc.f32 	%f296, [%rd7+224];
$L__BB0_80:
	mov.u32 	%r334, %tid.x;
	shl.b32 	%r335, %r334, 2;
	mov.u32 	%r336, _ZZ10candidate1E18PaddedInput_shared;
	add.s32 	%r337, %r336, %r335;
	st.shared.f32 	[%r337+12544], %f296;
	mov.f32 	%f297, 0f00000000;
	@%p55 bra 	$L__BB0_82;
	ld.global.nc.f32 	%f297, [%rd8+224];
$L__BB0_82:
	mov.u32 	%r338, %tid.x;
	shl.b32 	%r339, %r338, 2;
	mov.u32 	%r340, _ZZ10candidate1E18PaddedInput_shared;
	add.s32 	%r341, %r340, %r339;
	st.shared.f32 	[%r341+15680], %f297;
	mov.f32 	%f298, 0f00000000;
	@%p56 bra 	$L__BB0_84;
	ld.global.nc.f32 	%f298, [%rd9+224];
$L__BB0_84:
	setp.eq.s16 	%p75, %rs8, 0;
	mov.u32 	%r344, _ZZ10candidate1E18PaddedInput_shared;
	add.s32 	%r345, %r344, %r339;
	st.shared.f32 	[%r345+18816], %f298;
	mov.f32 	%f299, 0f00000000;
	@%p75 bra 	$L__BB0_86;
	ld.global.nc.f32 	%f299, [%rd10+224];
$L__BB0_86:
	setp.eq.s16 	%p76, %rs9, 0;
	mov.u32 	%r346, %tid.x;
	shl.b32 	%r347, %r346, 2;
	add.s32 	%r30, %r344, %r347;
	st.shared.f32 	[%r30+21952], %f299;
	mov.f32 	%f300, 0f00000000;
	@%p76 bra 	$L__BB0_88;
	ld.global.nc.f32 	%f300, [%rd11+224];
$L__BB0_88:
	setp.eq.s16 	%p77, %rs10, 0;
	st.shared.f32 	[%r30+25088], %f300;
	mov.f32 	%f301, 0f00000000;
	@%p77 bra 	$L__BB0_90;
	ld.global.nc.f32 	%f301, [%rd12+224];
$L__BB0_90:
	setp.eq.s16 	%p78, %rs11, 0;
	st.shared.f32 	[%r30+28224], %f301;
	mov.f32 	%f302, 0f00000000;
	@%p78 bra 	$L__BB0_92;
	ld.global.nc.f32 	%f302, [%rd13+224];
$L__BB0_92:
	setp.eq.s16 	%p79, %rs12, 0;
	st.shared.f32 	[%r30+31360], %f302;
	mov.f32 	%f303, 0f00000000;
	@%p79 bra 	$L__BB0_94;
	ld.global.nc.f32 	%f303, [%rd14+224];
$L__BB0_94:
	setp.eq.s16 	%p80, %rs13, 0;
	st.shared.f32 	[%r30+34496], %f303;
	mov.f32 	%f304, 0f00000000;
	@%p80 bra 	$L__BB0_96;
	ld.global.nc.f32 	%f304, [%rd15+224];
$L__BB0_96:
	setp.eq.s16 	%p81, %rs14, 0;
	st.shared.f32 	[%r30+37632], %f304;
	mov.f32 	%f305, 0f00000000;
	@%p81 bra 	$L__BB0_98;
	ld.global.nc.f32 	%f305, [%rd16+224];
$L__BB0_98:
	setp.eq.s16 	%p82, %rs15, 0;
	st.shared.f32 	[%r30+40768], %f305;
	mov.f32 	%f306, 0f00000000;
	@%p82 bra 	$L__BB0_100;
	ld.global.nc.f32 	%f306, [%rd17+224];
$L__BB0_100:
	setp.gt.u32 	%p83, %r346, 303;
	st.shared.f32 	[%r30+43904], %f306;
	@%p83 bra 	$L__BB0_105;
	setp.eq.s16 	%p84, %rs16, 0;
	mov.f32 	%f307, 0f00000000;
	@%p84 bra 	$L__BB0_103;
	ld.global.nc.f32 	%f307, [%rd3+224];
$L__BB0_103:
	setp.gt.u32 	%p85, %r346, 95;
	st.shared.f32 	[%r30+47040], %f307;
	@%p85 bra 	$L__BB0_105;
	ld.global.nc.f32 	%f219, [%rd2+24];
	mov.u32 	%r351, _ZZ10candidate1E13kernel_shared;
	add.s32 	%r352, %r351, %r347;
	st.shared.f32 	[%r352], %f219;
$L__BB0_105:
	ld.param.u64 	%rd172, [candidate1_param_2];
	bar.sync 	0;
	ld.shared.f32 	%f220, [%r29];
	mul.wide.u16 	%r353, %rs17, 48;
	mov.u32 	%r354, _ZZ10candidate1E13kernel_shared;
	add.s32 	%r355, %r354, %r353;
	ld.shared.f32 	%f221, [%r355];
	fma.rn.f32 	%f222, %f220, %f221, %f69;
	ld.shared.f32 	%f223, [%r29+1508];
	ld.shared.f32 	%f224, [%r355+12];
	fma.rn.f32 	%f225, %f223, %f224, %f70;
	ld.shared.f32 	%f226, [%r29+3016];
	ld.shared.f32 	%f227, [%r355+24];
	fma.rn.f32 	%f228, %f226, %f227, %f71;
	ld.shared.f32 	%f229, [%r29+4524];
	ld.shared.f32 	%f230, [%r355+36];
	fma.rn.f32 	%f231, %f229, %f230, %f72;
	ld.shared.f32 	%f232, [%r29+4];
	ld.shared.f32 	%f233, [%r355+4];
	fma.rn.f32 	%f234, %f232, %f233, %f222;
	ld.shared.f32 	%f235, [%r29+1512];
	ld.shared.f32 	%f236, [%r355+16];
	fma.rn.f32 	%f237, %f235, %f236, %f225;
	ld.shared.f32 	%f238, [%r29+3020];
	ld.shared.f32 	%f239, [%r355+28];
	fma.rn.f32 	%f240, %f238, %f239, %f228;
	ld.shared.f32 	%f241, [%r29+4528];
	ld.shared.f32 	%f242, [%r355+40];
	fma.rn.f32 	%f243, %f241, %f242, %f231;
	ld.shared.f32 	%f244, [%r29+8];
	ld.shared.f32 	%f245, [%r355+8];
	fma.rn.f32 	%f246, %f244, %f245, %f234;
	ld.shared.f32 	%f247, [%r29+1516];
	ld.shared.f32 	%f248, [%r355+20];
	fma.rn.f32 	%f249, %f247, %f248, %f237;
	ld.shared.f32 	%f250, [%r29+3024];
	ld.shared.f32 	%f251, [%r355+32];
	fma.rn.f32 	%f252, %f250, %f251, %f240;
	ld.shared.f32 	%f253, [%r29+4532];
	ld.shared.f32 	%f254, [%r355+44];
	fma.rn.f32 	%f255, %f253, %f254, %f243;
	mov.u32 	%r356, %ctaid.x;
	shr.u32 	%r357, %r356, 1;
	mul.lo.s32 	%r358, %r357, 6272;
	mul.lo.s16 	%rs250, %rs17, 784;
	cvt.u32.u16 	%r359, %rs250;
	selp.b32 	%r360, 98, 0, %p1;
	cvt.u32.u16 	%r361, %rs18;
	or.b32  	%r362, %r360, %r358;
	add.s32 	%r363, %r362, %r361;
	add.s32 	%r364, %r363, %r359;
	cvta.to.global.u64 	%rd139, %rd172;
	max.f32 	%f256, %f246, 0f00000000;
	mul.wide.u32 	%rd140, %r364, 4;
	add.s64 	%rd141, %rd139, %rd140;
	st.global.f32 	[%rd141], %f256;
	max.f32 	%f257, %f249, 0f00000000;
	st.global.f32 	[%rd141+784], %f257;
	max.f32 	%f258, %f252, 0f00000000;
	st.global.f32 	[%rd141+1568], %f258;
	max.f32 	%f259, %f255, 0f00000000;
	st.global.f32 	[%rd141+2352], %f259;
	ret;

}


// ===== COMPILED SASS (sm_100) =====

	.target	sm_100

	.elftype	@"ET_EXEC"


//--------------------- .note.nv.tkinfo           --------------------------
	.section	.note.nv.tkinfo,"",@"SHT_NOTE"
	.sectionflags	@"SHF_NOTE_NV_TKINFO"
	.tkinfo
        /*0018*/ 	.word	0x00000002
        /*0030*/ 	.string	""
        /*0030*/ 	.string	"ptxas"
        /*0030*/ 	.string	"Cuda compilation tools, release 13.0, V13.0.88"
        /*0030*/ 	.string	"Build cuda_13.0.r13.0/compiler.36424714_0"
        /*0030*/ 	.string	"-arch sm_100 -m 64 "



//--------------------- .note.nv.cuinfo           --------------------------
	.section	.note.nv.cuinfo,"",@"SHT_NOTE"
	.sectionflags	@"SHF_NOTE_NV_CUINFO"
        /*0018*/ 	.short	0x0002
        /*001a*/ 	.short	0x0064
        /*001c*/ 	.short	0x0082
	.zero		2


//--------------------- .nv.info                  --------------------------
	.section	.nv.info,"",@"SHT_CUDA_INFO"
	.align	4


	//----- nvinfo : EIATTR_REGCOUNT
	.align		4
        /*0000*/ 	.byte	0x04, 0x2f
        /*0002*/ 	.short	(.L_1 - .L_0)
	.align		4
.L_0:
        /*0004*/ 	.word	index@(candidate1)
        /*0008*/ 	.word	0x00000048


	//----- nvinfo : EIATTR_FRAME_SIZE
	.align		4
.L_1:
        /*000c*/ 	.byte	0x04, 0x11
        /*000e*/ 	.short	(.L_3 - .L_2)
	.align		4
.L_2:
        /*0010*/ 	.word	index@(candidate1)
        /*0014*/ 	.word	0x00000000


	//----- nvinfo : EIATTR_MIN_STACK_SIZE
	.align		4
.L_3:
        /*0018*/ 	.byte	0x04, 0x12
        /*001a*/ 	.short	(.L_5 - .L_4)
	.align		4
.L_4:
        /*001c*/ 	.word	index@(candidate1)
        /*0020*/ 	.word	0x00000000
.L_5:


//--------------------- .nv.compat                --------------------------
	.section	.nv.compat,"",@"SHT_CUDA_COMPAT_INFO"
	.align	4
        /*0000*/ 	.byte	0x02, 0x09, 0x00, 0x00, 0x02, 0x02, 0x01, 0x00, 0x02, 0x05, 0x05, 0x00, 0x03, 0x07, 0x01, 0x01
        /*0010*/ 	.byte	0x02, 0x03, 0x00, 0x00, 0x02, 0x06, 0x01, 0x00, 0x04, 0x0b, 0x08, 0x00, 0x09, 0x00, 0x00, 0x00
        /*0020*/ 	.byte	0x00, 0x00, 0x00, 0x00


//--------------------- .nv.info.candidate1       --------------------------
	.section	.nv.info.candidate1,"",@"SHT_CUDA_INFO"
	.sectionflags	@""
	.align	4


	//----- nvinfo : EIATTR_CUDA_API_VERSION
	.align		4
        /*0000*/ 	.byte	0x04, 0x37
        /*0002*/ 	.short	(.L_7 - .L_6)
.L_6:
        /*0004*/ 	.word	0x00000082


	//----- nvinfo : EIATTR_KPARAM_INFO
	.align		4
.L_7:
        /*0008*/ 	.byte	0x04, 0x17
        /*000a*/ 	.short	(.L_9 - .L_8)
.L_8:
        /*000c*/ 	.word	0x00000000
        /*0010*/ 	.short	0x0002
        /*0012*/ 	.short	0x0010
        /*0014*/ 	.byte	0x00, 0xf5, 0x21, 0x00


	//----- nvinfo : EIATTR_KPARAM_INFO
	.align		4
.L_9:
        /*0018*/ 	.byte	0x04, 0x17
        /*001a*/ 	.short	(.L_11 - .L_10)
.L_10:
        /*001c*/ 	.word	0x00000000
        /*0020*/ 	.short	0x0001
        /*0022*/ 	.short	0x0008
        /*0024*/ 	.byte	0x00, 0xf5, 0x21, 0x00


	//----- nvinfo : EIATTR_KPARAM_INFO
	.align		4
.L_11:
        /*0028*/ 	.byte	0x04, 0x17
        /*002a*/ 	.short	(.L_13 - .L_12)
.L_12:
        /*002c*/ 	.word	0x00000000
        /*0030*/ 	.short	0x0000
        /*0032*/ 	.short	0x0000
        /*0034*/ 	.byte	0x00, 0xf5, 0x21, 0x00


	//----- nvinfo : EIATTR_SPARSE_MMA_MASK
	.align		4
.L_13:
        /*0038*/ 	.byte	0x03, 0x50
        /*003a*/ 	.short	0x0000


	//----- nvinfo : EIATTR_MAXREG_COUNT
	.align		4
        /*003c*/ 	.byte	0x03, 0x1b
        /*003e*/ 	.short	0x0048


	//----- nvinfo : EIATTR_NUM_BARRIERS
	.align		4
        /*0040*/ 	.byte	0x02, 0x4c
        /*0042*/ 	.byte	0x01
	.zero		1


	//----- nvinfo : EIATTR_MERCURY_ISA_VERSION
	.align		4
        /*0044*/ 	.byte	0x03, 0x5f
        /*0046*/ 	.short	0x0101


	//----- nvinfo : EIATTR_INT_WARP_WIDE_INSTR_OFFSETS
	.align		4
        /*0048*/ 	.byte	0x04, 0x31
        /*004a*/ 	.short	(.L_15 - .L_14)


	//   ....[0]....
.L_14:
        /*004c*/ 	.word	0x00002980


	//----- nvinfo : EIATTR_VRC_CTA_INIT_COUNT
	.align		4
.L_15:
        /*0050*/ 	.byte	0x02, 0x4a
	.zero		1
	.zero		1


	//----- nvinfo : EIATTR_EXIT_INSTR_OFFSETS
	.align		4
        /*0054*/ 	.byte	0x04, 0x1c
        /*0056*/ 	.short	(.L_17 - .L_16)


	//   ....[0]....
.L_16:
        /*0058*/ 	.word	0x00003fd0


	//----- nvinfo : EIATTR_MAX_THREADS
	.align		4
.L_17:
        /*005c*/ 	.byte	0x04, 0x05
        /*005e*/ 	.short	(.L_19 - .L_18)
.L_18:
        /*0060*/ 	.word	0x00000310
        /*0064*/ 	.word	0x00000001
        /*0068*/ 	.word	0x00000001


	//----- nvinfo : EIATTR_CRS_STACK_SIZE
	.align		4
.L_19:
        /*006c*/ 	.byte	0x04, 0x1e
        /*006e*/ 	.short	(.L_21 - .L_20)
.L_20:
        /*0070*/ 	.word	0x00000000


	//----- nvinfo : EIATTR_CBANK_PARAM_SIZE
	.align		4
.L_21:
        /*0074*/ 	.byte	0x03, 0x19
        /*0076*/ 	.short	0x0018


	//----- nvinfo : EIATTR_PARAM_CBANK
	.align		4
        /*0078*/ 	.byte	0x04, 0x0a
        /*007a*/ 	.short	(.L_23 - .L_22)
	.align		4
.L_22:
        /*007c*/ 	.word	index@(.nv.constant0.candidate1)
        /*0080*/ 	.short	0x0380
        /*0082*/ 	.short	0x0018


	//----- nvinfo : EIATTR_SW_WAR
	.align		4
.L_23:
        /*0084*/ 	.byte	0x04, 0x36
        /*0086*/ 	.short	(.L_25 - .L_24)
.L_24:
        /*0088*/ 	.word	0x00000008
.L_25:


//--------------------- .nv.callgraph             --------------------------
	.section	.nv.callgraph,"",@"SHT_CUDA_CALLGRAPH"
	.align	4
	.sectionentsize	8
	.align		4
        /*0000*/ 	.word	0x00000000
	.align		4
        /*0004*/ 	.word	0xffffffff
	.align		4
        /*0008*/ 	.word	0x00000000
	.align		4
        /*000c*/ 	.word	0xfffffffe
	.align		4
        /*0010*/ 	.word	0x00000000
	.align		4
        /*0014*/ 	.word	0xfffffffd
	.align		4
        /*0018*/ 	.word	0x00000000
	.align		4
        /*001c*/ 	.word	0xfffffffc


//--------------------- .text.candidate1          --------------------------
	.section	.text.candidate1,"ax",@progbits
	.align	128
        .global         candidate1
        .type           candidate1,@function
        .size           candidate1,(.L_x_7 - candidate1)
        .other          candidate1,@"STO_CUDA_ENTRY STV_DEFAULT"
candidate1:
.text.candidate1:
[----:B------:R-:W0:Y:S01]  /*0000*/  LDC R1, c[0x0][0x37c] ;  /* 0x0000df00ff017b82 */ /* 0x000e220000000800 */
[----:B------:R-:W1:Y:S07]  /*0010*/  S2R R28, SR_TID.X ;  /* 0x00000000001c7919 */ /* 0x000e6e0000002100 */
[----:B------:R-:W2:Y:S01]  /*0020*/  S2UR UR4, SR_CTAID.X ;  /* 0x00000000000479c3 */ /* 0x000ea20000002500 */
[----:B------:R-:W3:Y:S01]  /*0030*/  LDCU.64 UR12, c[0x0][0x358] ;  /* 0x00006b00ff0c77ac */ /* 0x000ee20008000a00 */
[----:B------:R-:W-:-:S06]  /*0040*/  IMAD.MOV.U32 R33, RZ, RZ, RZ ;  /* 0x000000ffff217224 */ /* 0x000fcc00078e00ff */
[----:B------:R-:W-:Y:S01]  /*0050*/  BAR.SYNC.DEFER_BLOCKING 0x0 ;  /* 0x0000000000007b1d */ /* 0x000fe20000010000 */
[----:B--2---:R-:W-:Y:S02]  /*0060*/  ULOP3.LUT UR5, UR4, 0x1, URZ, 0xc0, !UPT ;  /* 0x0000000104057892 */ /* 0x004fe4000f8ec0ff */
[----:B------:R-:W-:Y:S02]  /*0070*/  USHF.R.U32.HI UR4, URZ, 0x1, UR4 ;  /* 0x00000001ff047899 */ /* 0x000fe40008011604 */
[----:B------:R-:W-:Y:S01]  /*0080*/  UISETP.NE.U32.AND UP0, UPT, UR5, 0x1, UPT ;  /* 0x000000010500788c */ /* 0x000fe2000bf05070 */
[----:B-1----:R-:W-:-:S03]  /*0090*/  VIADD R4, R28, 0x1 ;  /* 0x000000011c047836 */ /* 0x002fc60000000000 */
[----:B------:R-:W-:Y:S01]  /*00a0*/  USEL UR5, URZ, 0x188, UP0 ;  /* 0x00000188ff057887 */ /* 0x000fe20008000000 */
[C---:B------:R-:W-:Y:S01]  /*00b0*/  VIADD R3, R28.reuse, 0x3c ;  /* 0x0000003c1c037836 */ /* 0x040fe20000000000 */
[----:B------:R-:W-:Y:S01]  /*00c0*/  USEL UR8, URZ, 0xe, UP0 ;  /* 0x0000000eff087887 */ /* 0x000fe20008000000 */
[----:B------:R-:W-:Y:S01]  /*00d0*/  VIADD R5, R28, 0x1e ;  /* 0x0000001e1c057836 */ /* 0x000fe20000000000 */
[----:B------:R-:W-:Y:S01]  /*00e0*/  LOP3.LUT R2, R4, 0xffff, RZ, 0xc0, !PT ;  /* 0x0000ffff04027812 */ /* 0x000fe200078ec0ff */
[C---:B------:R-:W-:Y:S01]  /*00f0*/  VIADD R15, R28.reuse, 0x5a ;  /* 0x0000005a1c0f7836 */ /* 0x040fe20000000000 */
[----:B------:R-:W-:Y:S01]  /*0100*/  LOP3.LUT R6, R3, 0xffff, RZ, 0xc0, !PT ;  /* 0x0000ffff03067812 */ /* 0x000fe200078ec0ff */
[----:B------:R-:W-:Y:S01]  /*0110*/  VIADD R26, R28, 0x78 ;  /* 0x000000781c1a7836 */ /* 0x000fe20000000000 */
[----:B------:R-:W-:Y:S01]  /*0120*/  LOP3.LUT R0, R5, 0xffff, RZ, 0xc0, !PT ;  /* 0x0000ffff05007812 */ /* 0x000fe200078ec0ff */
[----:B------:R-:W-:Y:S01]  /*0130*/  IMAD R2, R2, 0x8d4, RZ ;  /* 0x000008d402027824 */ /* 0x000fe200078e02ff */
[----:B------:R-:W-:Y:S01]  /*0140*/  UIMAD UR5, UR4, 0x6200, UR5 ;  /* 0x00006200040578a4 */ /* 0x000fe2000f8e0205 */
[----:B------:R-:W-:Y:S01]  /*0150*/  IMAD R6, R6, 0x56f, RZ ;  /* 0x0000056f06067824 */ /* 0x000fe200078e02ff */
[----:B------:R-:W-:Y:S01]  /*0160*/  LOP3.LUT R8, R26, 0xffff, RZ, 0xc0, !PT ;  /* 0x0000ffff1a087812 */ /* 0x000fe200078ec0ff */
[----:B------:R-:W-:Y:S01]  /*0170*/  IMAD R0, R0, 0x56f, RZ ;  /* 0x0000056f00007824 */ /* 0x000fe200078e02ff */
[----:B------:R-:W-:Y:S01]  /*0180*/  SHF.R.U32.HI R2, RZ, 0x10, R2 ;  /* 0x00000010ff027819 */ /* 0x000fe20000011602 */
[C---:B------:R-:W-:Y:S01]  /*0190*/  VIADD R21, R28.reuse, 0x3 ;  /* 0x000000031c157836 */ /* 0x040fe20000000000 */
[----:B------:R-:W-:Y:S01]  /*01a0*/  SHF.R.U32.HI R6, RZ, 0x13, R6 ;  /* 0x00000013ff067819 */ /* 0x000fe20000011606 */
[----:B------:R-:W-:Y:S01]  /*01b0*/  VIADD R27, R28, 0x4 ;  /* 0x000000041c1b7836 */ /* 0x000fe20000000000 */
[----:B------:R-:W-:Y:S01]  /*01c0*/  PRMT R2, R2, 0x9910, RZ ;  /* 0x0000991002027816 */ /* 0x000fe200000000ff */
[----:B------:R-:W-:Y:S01]  /*01d0*/  IMAD R8, R8, 0x56f, RZ ;  /* 0x0000056f08087824 */ /* 0x000fe200078e02ff */
[----:B------:R-:W-:Y:S01]  /*01e0*/  SHF.R.U32.HI R0, RZ, 0x13, R0 ;  /* 0x00000013ff007819 */ /* 0x000fe20000011600 */
[----:B------:R-:W-:Y:S01]  /*01f0*/  VIADD R14, R28, 0xd ;  /* 0x0000000d1c0e7836 */ /* 0x000fe20000000000 */
[----:B------:R-:W-:Y:S01]  /*0200*/  PRMT R6, R6, 0x9910, RZ ;  /* 0x0000991006067816 */ /* 0x000fe200000000ff */
[----:B------:R-:W-:Y:S01]  /*0210*/  IMAD R2, R2, 0x1d, RZ ;  /* 0x0000001d02027824 */ /* 0x000fe200078e02ff */
[----:B------:R-:W-:Y:S01]  /*0220*/  PRMT R0, R0, 0x9910, RZ ;  /* 0x0000991000007816 */ /* 0x000fe200000000ff */
[----:B------:R-:W-:Y:S01]  /*0230*/  VIADD R23, R28, 0x96 ;  /* 0x000000961c177836 */ /* 0x000fe20000000000 */
[----:B------:R-:W-:Y:S01]  /*0240*/  LOP3.LUT R9, R27, 0xffff, RZ, 0xc0, !PT ;  /* 0x0000ffff1b097812 */ /* 0x000fe200078ec0ff */
[----:B------:R-:W-:Y:S01]  /*0250*/  IMAD R6, R6, 0x179, RZ ;  /* 0x0000017906067824 */ /* 0x000fe200078e02ff */
[----:B------:R-:W-:Y:S01]  /*0260*/  SHF.R.U32.HI R8, RZ, 0x13, R8 ;  /* 0x00000013ff087819 */ /* 0x000fe20000011608 */
[----:B------:R-:W-:Y:S01]  /*0270*/  IMAD.MOV R2, RZ, RZ, -R2 ;  /* 0x000000ffff027224 */ /* 0x000fe200078e0a02 */
[----:B------:R-:W-:Y:S01]  /*0280*/  UIADD3 UR9, UPT, UPT, UR5, -0x1d, URZ ;  /* 0xffffffe305097890 */ /* 0x000fe2000fffe0ff */
[----:B------:R-:W-:Y:S01]  /*0290*/  IMAD R0, R0, 0x179, RZ ;  /* 0x0000017900007824 */ /* 0x000fe200078e02ff */
[----:B------:R-:W-:Y:S01]  /*02a0*/  PRMT R8, R8, 0x9910, RZ ;  /* 0x0000991008087816 */ /* 0x000fe200000000ff */
[----:B------:R-:W-:Y:S01]  /*02b0*/  IMAD.MOV R6, RZ, RZ, -R6 ;  /* 0x000000ffff067224 */ /* 0x000fe200078e0a06 */
[----:B------:R-:W-:Y:S01]  /*02c0*/  PRMT R7, R2, 0x7710, RZ ;  /* 0x0000771002077816 */ /* 0x000fe200000000ff */
[----:B------:R-:W-:-:S02]  /*02d0*/  IMAD.MOV R0, RZ, RZ, -R0 ;  /* 0x000000ffff007224 */ /* 0x000fc400078e0a00 */
[----:B------:R-:W-:Y:S01]  /*02e0*/  IMAD R9, R9, 0x8d4, RZ ;  /* 0x000008d409097824 */ /* 0x000fe200078e02ff */
[----:B------:R-:W-:Y:S01]  /*02f0*/  PRMT R2, R6, 0x7710, RZ ;  /* 0x0000771006027816 */ /* 0x000fe200000000ff */
[----:B------:R-:W-:Y:S01]  /*0300*/  IMAD.IADD R4, R4, 0x1, R7 ;  /* 0x0000000104047824 */ /* 0x000fe200078e0207 */
[----:B------:R-:W-:Y:S01]  /*0310*/  PRMT R0, R0, 0x7710, RZ ;  /* 0x0000771000007816 */ /* 0x000fe200000000ff */
[----:B------:R-:W-:Y:S01]  /*0320*/  VIADD R7, R28, 0x2 ;  /* 0x000000021c077836 */ /* 0x000fe20000000000 */
[----:B------:R-:W-:Y:S01]  /*0330*/  LOP3.LUT R6, R21, 0xffff, RZ, 0xc0, !PT ;  /* 0x0000ffff15067812 */ /* 0x000fe200078ec0ff */
[----:B------:R-:W-:Y:S01]  /*0340*/  IMAD.IADD R2, R3, 0x1, R2 ;  /* 0x0000000103027824 */ /* 0x000fe200078e0202 */
[----:B------:R-:W-:Y:S01]  /*0350*/  LOP3.LUT R3, R15, 0xffff, RZ, 0xc0, !PT ;  /* 0x0000ffff0f037812 */ /* 0x000fe200078ec0ff */
[----:B------:R-:W-:Y:S01]  /*0360*/  IMAD.IADD R5, R5, 0x1, R0 ;  /* 0x0000000105057824 */ /* 0x000fe200078e0200 */
[----:B------:R-:W-:Y:S01]  /*0370*/  LOP3.LUT R0, R7, 0xffff, RZ, 0xc0, !PT ;  /* 0x0000ffff07007812 */ /* 0x000fe200078ec0ff */
[----:B------:R-:W-:Y:S01]  /*0380*/  IMAD R6, R6, 0x8d4, RZ ;  /* 0x000008d406067824 */ /* 0x000fe200078e02ff */
[----:B------:R-:W-:Y:S01]  /*0390*/  SHF.R.U32.HI R9, RZ, 0x10, R9 ;  /* 0x00000010ff097819 */ /* 0x000fe20000011609 */
[----:B------:R-:W-:Y:S01]  /*03a0*/  IMAD R3, R3, 0x56f, RZ ;  /* 0x0000056f03037824 */ /* 0x000fe200078e02ff */
[----:B------:R-:W-:Y:S01]  /*03b0*/  LOP3.LUT R31, R4, 0xffff, RZ, 0xc0, !PT ;  /* 0x0000ffff041f7812 */ /* 0x000fe200078ec0ff */
[----:B------:R-:W-:Y:S01]  /*03c0*/  IMAD R0, R0, 0x8d4, RZ ;  /* 0x000008d400007824 */ /* 0x000fe200078e02ff */
[----:B------:R-:W-:Y:S01]  /*03d0*/  SHF.R.U32.HI R6, RZ, 0x10, R6 ;  /* 0x00000010ff067819 */ /* 0x000fe20000011606 */
[----:B------:R-:W-:Y:S01]  /*03e0*/  IMAD R8, R8, 0x179, RZ ;  /* 0x0000017908087824 */ /* 0x000fe200078e02ff */
[----:B------:R-:W-:Y:S01]  /*03f0*/  SHF.R.U32.HI R3, RZ, 0x13, R3 ;  /* 0x00000013ff037819 */ /* 0x000fe20000011603 */
[C---:B------:R-:W-:Y:S01]  /*0400*/  VIADD R17, R28.reuse, 0xb4 ;  /* 0x000000b41c117836 */ /* 0x040fe20000000000 */
[----:B------:R-:W-:Y:S01]  /*0410*/  SHF.R.U32.HI R0, RZ, 0x10, R0 ;  /* 0x00000010ff007819 */ /* 0x000fe20000011600 */
[----:B------:R-:W-:Y:S01]  /*0420*/  IMAD.MOV R11, RZ, RZ, -R8 ;  /* 0x000000ffff0b7224 */ /* 0x000fe200078e0a08 */
[----:B------:R-:W-:Y:S01]  /*0430*/  PRMT R3, R3, 0x9910, RZ ;  /* 0x0000991003037816 */ /* 0x000fe200000000ff */
[----:B------:R-:W-:Y:S01]  /*0440*/  VIADD R16, R28, 0x5 ;  /* 0x000000051c107836 */ /* 0x000fe20000000000 */
[----:B------:R-:W-:Y:S01]  /*0450*/  PRMT R0, R0, 0x9910, RZ ;  /* 0x0000991000007816 */ /* 0x000fe200000000ff */
[----:B------:R-:W-:Y:S01]  /*0460*/  VIADD R24, R28, 0xd2 ;  /* 0x000000d21c187836 */ /* 0x000fe20000000000 */
[----:B------:R-:W-:Y:S01]  /*0470*/  PRMT R6, R6, 0x9910, RZ ;  /* 0x0000991006067816 */ /* 0x000fe200000000ff */
[----:B------:R-:W-:Y:S01]  /*0480*/  IMAD R3, R3, 0x179, RZ ;  /* 0x0000017903037824 */ /* 0x000fe200078e02ff */
[----:B------:R-:W-:Y:S01]  /*0490*/  PRMT R9, R9, 0x9910, RZ ;  /* 0x0000991009097816 */ /* 0x000fe200000000ff */
[----:B------:R-:W-:Y:S01]  /*04a0*/  IMAD R0, R0, 0x1d, RZ ;  /* 0x0000001d00007824 */ /* 0x000fe200078e02ff */
[----:B------:R-:W-:Y:S01]  /*04b0*/  LOP3.LUT R2, R2, 0xffff, RZ, 0xc0, !PT ;  /* 0x0000ffff02027812 */ /* 0x000fe200078ec0ff */
[----:B------:R-:W-:-:S02]  /*04c0*/  IMAD.MOV R3, RZ, RZ, -R3 ;  /* 0x000000ffff037224 */ /* 0x000fc400078e0a03 */
[----:B------:R-:W-:Y:S02]  /*04d0*/  IMAD.MOV R10, RZ, RZ, -R0 ;  /* 0x000000ffff0a7224 */ /* 0x000fe400078e0a00 */
[----:B------:R-:W-:Y:S01]  /*04e0*/  IMAD R6, R6, 0x1d, RZ ;  /* 0x0000001d06067824 */ /* 0x000fe200078e02ff */
[----:B------:R-:W-:Y:S01]  /*04f0*/  PRMT R8, R3, 0x7710, RZ ;  /* 0x0000771003087816 */ /* 0x000fe200000000ff */
[----:B------:R-:W-:Y:S01]  /*0500*/  IMAD R0, R9, 0x1d, RZ ;  /* 0x0000001d09007824 */ /* 0x000fe200078e02ff */
[----:B------:R-:W-:Y:S01]  /*0510*/  PRMT R3, R11, 0x7710, RZ ;  /* 0x000077100b037816 */ /* 0x000fe200000000ff */
[----:B------:R-:W-:Y:S01]  /*0520*/  IMAD.MOV R9, RZ, RZ, -R6 ;  /* 0x000000ffff097224 */ /* 0x000fe200078e0a06 */
[----:B------:R-:W-:Y:S01]  /*0530*/  PRMT R6, R10, 0x7710, RZ ;  /* 0x000077100a067816 */ /* 0x000fe200000000ff */
[----:B------:R-:W-:Y:S02]  /*0540*/  IMAD.MOV R0, RZ, RZ, -R0 ;  /* 0x000000ffff007224 */ /* 0x000fe400078e0a00 */
[----:B------:R-:W-:Y:S01]  /*0550*/  IMAD.IADD R15, R15, 0x1, R8 ;  /* 0x000000010f0f7824 */ /* 0x000fe200078e0208 */
[----:B------:R-:W-:Y:S01]  /*0560*/  PRMT R10, R9, 0x7710, RZ ;  /* 0x00007710090a7816 */ /* 0x000fe200000000ff */
[----:B------:R-:W-:Y:S01]  /*0570*/  IMAD.IADD R7, R7, 0x1, R6 ;  /* 0x0000000107077824 */ /* 0x000fe200078e0206 */
[----:B------:R-:W-:Y:S01]  /*0580*/  PRMT R0, R0, 0x7710, RZ ;  /* 0x0000771000007816 */ /* 0x000fe200000000ff */
[----:B------:R-:W-:Y:S01]  /*0590*/  IMAD.IADD R26, R26, 0x1, R3 ;  /* 0x000000011a1a7824 */ /* 0x000fe200078e0203 */
[----:B------:R-:W-:Y:S01]  /*05a0*/  LOP3.LUT R8, R14, 0xffff, RZ, 0xc0, !PT ;  /* 0x0000ffff0e087812 */ /* 0x000fe200078ec0ff */
[----:B------:R-:W-:Y:S01]  /*05b0*/  IMAD.IADD R21, R21, 0x1, R10 ;  /* 0x0000000115157824 */ /* 0x000fe200078e020a */
[----:B------:R-:W-:Y:S01]  /*05c0*/  LOP3.LUT R6, R17, 0xffff, RZ, 0xc0, !PT ;  /* 0x0000ffff11067812 */ /* 0x000fe200078ec0ff */
[----:B------:R-:W-:Y:S01]  /*05d0*/  IMAD.IADD R27, R27, 0x1, R0 ;  /* 0x000000011b1b7824 */ /* 0x000fe200078e0200 */
[----:B------:R-:W-:Y:S01]  /*05e0*/  LOP3.LUT R0, R23, 0xffff, RZ, 0xc0, !PT ;  /* 0x0000ffff17007812 */ /* 0x000fe200078ec0ff */
[----:B------:R-:W-:Y:S01]  /*05f0*/  IMAD R9, R8, 0x56f, RZ ;  /* 0x0000056f08097824 */ /* 0x000fe200078e02ff */
[----:B------:R-:W-:Y:S01]  /*0600*/  LOP3.LUT R3, R16, 0xffff, RZ, 0xc0, !PT ;  /* 0x0000ffff10037812 */ /* 0x000fe200078ec0ff */
[----:B------:R-:W-:Y:S01]  /*0610*/  IMAD R10, R8, 0x8d4, RZ ;  /* 0x000008d4080a7824 */ /* 0x000fe200078e02ff */
[----:B------:R-:W-:Y:S01]  /*0620*/  LOP3.LUT R50, R21, 0xffff, RZ, 0xc0, !PT ;  /* 0x0000ffff15327812 */ /* 0x000fe200078ec0ff */
[----:B------:R-:W-:Y:S01]  /*0630*/  IMAD R0, R0, 0x56f, RZ ;  /* 0x0000056f00007824 */ /* 0x000fe200078e02ff */
[----:B------:R-:W-:Y:S01]  /*0640*/  SHF.R.U32.HI R8, RZ, 0x13, R9 ;  /* 0x00000013ff087819 */ /* 0x000fe20000011609 */
[----:B------:R-:W-:Y:S01]  /*0650*/  IMAD R6, R6, 0x56f, RZ ;  /* 0x0000056f06067824 */ /* 0x000fe200078e02ff */
[----:B------:R-:W-:Y:S01]  /*0660*/  SHF.R.U32.HI R9, RZ, 0x10, R10 ;  /* 0x00000010ff097819 */ /* 0x000fe2000001160a */
[----:B------:R-:W-:Y:S01]  /*0670*/  IMAD R3, R3, 0x8d4, RZ ;  /* 0x000008d403037824 */ /* 0x000fe200078e02ff */
[----:B------:R-:W-:Y:S01]  /*0680*/  PRMT R8, R8, 0x9910, RZ ;  /* 0x0000991008087816 */ /* 0x000fe200000000ff */
[C---:B------:R-:W-:Y:S01]  /*0690*/  VIADD R11, R28.reuse, 0x7 ;  /* 0x000000071c0b7836 */ /* 0x040fe20000000000 */
[----:B------:R-:W-:Y:S01]  /*06a0*/  PRMT R9, R9, 0x9910, RZ ;  /* 0x0000991009097816 */ /* 0x000fe200000000ff */
[----:B------:R-:W-:Y:S01]  /*06b0*/  VIADD R10, R28, 0x8 ;  /* 0x000000081c0a7836 */ /* 0x000fe20000000000 */
[----:B------:R-:W-:Y:S01]  /*06c0*/  SHF.R.U32.HI R0, RZ, 0x13, R0 ;  /* 0x00000013ff007819 */ /* 0x000fe20000011600 */
[----:B------:R-:W-:Y:S01]  /*06d0*/  IMAD R8, R8, 0x179, RZ ;  /* 0x0000017908087824 */ /* 0x000fe200078e02ff */
[----:B------:R-:W-:Y:S01]  /*06e0*/  SHF.R.U32.HI R6, RZ, 0x13, R6 ;  /* 0x00000013ff067819 */ /* 0x000fe20000011606 */
[----:B------:R-:W-:Y:S01]  /*06f0*/  IMAD R9, R9, 0x1d, RZ ;  /* 0x0000001d09097824 */ /* 0x000fe200078e02ff */
[----:B------:R-:W-:Y:S01]  /*0700*/  PRMT R0, R0, 0x9910, RZ ;  /* 0x0000991000007816 */ /* 0x000fe200000000ff */
[----:B------:R-:W-:Y:S01]  /*0710*/  IMAD.MOV R8, RZ, RZ, -R8 ;  /* 0x000000ffff087224 */ /* 0x000fe200078e0a08 */
[----:B------:R-:W-:Y:S01]  /*0720*/  SHF.R.U32.HI R3, RZ, 0x10, R3 ;  /* 0x00000010ff037819 */ /* 0x000fe20000011603 */
[----:B------:R-:W-:Y:S01]  /*0730*/  IMAD.MOV R9, RZ, RZ, -R9 ;  /* 0x000000ffff097224 */ /* 0x000fe200078e0a09 */
[----:B------:R-:W-:Y:S01]  /*0740*/  PRMT R6, R6, 0x9910, RZ ;  /* 0x0000991006067816 */ /* 0x000fe200000000ff */
[----:B------:R-:W-:Y:S01]  /*0750*/  IMAD R0, R0, 0x179, RZ ;  /* 0x0000017900007824 */ /* 0x000fe200078e02ff */
[----:B------:R-:W-:Y:S01]  /*0760*/  PRMT R3, R3, 0x9910, RZ ;  /* 0x0000991003037816 */ /* 0x000fe200000000ff */
[----:B------:R-:W-:Y:S01]  /*0770*/  IMAD R2, R2, 0x8d4, RZ ;  /* 0x000008d402027824 */ /* 0x000fe200078e02ff */
[----:B------:R-:W-:Y:S01]  /*0780*/  PRMT R25, R8, 0x7710, RZ ;  /* 0x0000771008197816 */ /* 0x000fe200000000ff */
[----:B------:R-:W-:Y:S01]  /*0790*/  IMAD R6, R6, 0x179, RZ ;  /* 0x0000017906067824 */ /* 0x000fe200078e02ff */
[----:B------:R-:W-:Y:S01]  /*07a0*/  PRMT R9, R9, 0x7710, RZ ;  /* 0x0000771009097816 */ /* 0x000fe200000000ff */
[----:B------:R-:W-:Y:S01]  /*07b0*/  IMAD.MOV R0, RZ, RZ, -R0 ;  /* 0x000000ffff007224 */ /* 0x000fe200078e0a00 */
[----:B------:R-:W-:Y:S01]  /*07c0*/  LOP3.LUT R8, R11, 0xffff, RZ, 0xc0, !PT ;  /* 0x0000ffff0b087812 */ /* 0x000fe200078ec0ff */
[----:B------:R-:W-:Y:S01]  /*07d0*/  IMAD R3, R3, 0x1d, RZ ;  /* 0x0000001d03037824 */ /* 0x000fe200078e02ff */
[----:B------:R-:W-:Y:S01]  /*07e0*/  LOP3.LUT R13, R10, 0xffff, RZ, 0xc0, !PT ;  /* 0x0000ffff0a0d7812 */ /* 0x000fe200078ec0ff */
[----:B------:R-:W-:Y:S01]  /*07f0*/  IMAD.MOV R6, RZ, RZ, -R6 ;  /* 0x000000ffff067224 */ /* 0x000fe200078e0a06 */
[----:B------:R-:W-:Y:S01]  /*0800*/  PRMT R0, R0, 0x7710, RZ ;  /* 0x0000771000007816 */ /* 0x000fe200000000ff */
[----:B------:R-:W-:Y:S01]  /*0810*/  IMAD.IADD R25, R14, 0x1, R25 ;  /* 0x000000010e197824 */ /* 0x000fe200078e0219 */
[----:B------:R-:W-:Y:S01]  /*0820*/  LOP3.LUT R37, R27, 0xffff, RZ, 0xc0, !PT ;  /* 0x0000ffff1b257812 */ /* 0x000fe200078ec0ff */
[----:B------:R-:W-:Y:S01]  /*0830*/  IMAD.MOV R3, RZ, RZ, -R3 ;  /* 0x000000ffff037224 */ /* 0x000fe200078e0a03 */
[----:B------:R-:W-:Y:S01]  /*0840*/  PRMT R6, R6, 0x7710, RZ ;  /* 0x0000771006067816 */ /* 0x000fe200000000ff */
[----:B------:R-:W-:Y:S01]  /*0850*/  IMAD.IADD R14, R14, 0x1, R9 ;  /* 0x000000010e0e7824 */ /* 0x000fe200078e0209 */
[----:B------:R-:W-:Y:S01]  /*0860*/  LOP3.LUT R15, R15, 0xffff, RZ, 0xc0, !PT ;  /* 0x0000ffff0f0f7812 */ /* 0x000fe200078ec0ff */
[----:B------:R-:W-:Y:S01]  /*0870*/  VIADD R9, R28, 0x6 ;  /* 0x000000061c097836 */ /* 0x000fe20000000000 */
[----:B------:R-:W-:Y:S01]  /*0880*/  PRMT R3, R3, 0x7710, RZ ;  /* 0x0000771003037816 */ /* 0x000fe200000000ff */
[----:B------:R-:W-:Y:S01]  /*0890*/  IMAD.IADD R23, R23, 0x1, R0 ;  /* 0x0000000117177824 */ /* 0x000fe200078e0200 */
[----:B------:R-:W-:Y:S01]  /*08a0*/  LOP3.LUT R26, R26, 0xffff, RZ, 0xc0, !PT ;  /* 0x0000ffff1a1a7812 */ /* 0x000fe200078ec0ff */
[----:B------:R-:W-:Y:S01]  /*08b0*/  IMAD.IADD R17, R17, 0x1, R6 ;  /* 0x0000000111117824 */ /* 0x000fe200078e0206 */
[----:B------:R-:W-:Y:S01]  /*08c0*/  LOP3.LUT R0, R9, 0xffff, RZ, 0xc0, !PT ;  /* 0x0000ffff09007812 */ /* 0x000fe200078ec0ff */
[----:B------:R-:W-:Y:S01]  /*08d0*/  VIADD R6, R28, 0xf0 ;  /* 0x000000f01c067836 */ /* 0x000fe20000000000 */
[----:B------:R-:W-:Y:S01]  /*08e0*/  PRMT R21, R21, 0x9910, RZ ;  /* 0x0000991015157816 */ /* 0x000fe200000000ff */
[----:B------:R-:W-:Y:S01]  /*08f0*/  IMAD.IADD R16, R16, 0x1, R3 ;  /* 0x0000000110107824 */ /* 0x000fe200078e0203 */
[----:B------:R-:W-:Y:S01]  /*0900*/  LOP3.LUT R3, R24, 0xffff, RZ, 0xc0, !PT ;  /* 0x0000ffff18037812 */ /* 0x000fe200078ec0ff */
[----:B------:R-:W-:Y:S01]  /*0910*/  IMAD R0, R0, 0x8d4, RZ ;  /* 0x000008d400007824 */ /* 0x000fe200078e02ff */
[----:B------:R-:W-:Y:S01]  /*0920*/  LOP3.LUT R12, R6, 0xffff, RZ, 0xc0, !PT ;  /* 0x0000ffff060c7812 */ /* 0x000fe200078ec0ff */
[----:B------:R-:W-:-:S02]  /*0930*/  IMAD R8, R8, 0x8d4, RZ ;  /* 0x000008d408087824 */ /* 0x000fc400078e02ff */
[----:B------:R-:W-:Y:S01]  /*0940*/  IMAD R18, R13, 0x8d4, RZ ;  /* 0x000008d40d127824 */ /* 0x000fe200078e02ff */
[----:B------:R-:W-:Y:S01]  /*0950*/  SHF.R.U32.HI R0, RZ, 0x10, R0 ;  /* 0x00000010ff007819 */ /* 0x000fe20000011600 */
[----:B------:R-:W-:Y:S01]  /*0960*/  IMAD R3, R3, 0x56f, RZ ;  /* 0x0000056f03037824 */ /* 0x000fe200078e02ff */
[----:B------:R-:W-:Y:S01]  /*0970*/  LOP3.LUT R25, R25, 0xffff, RZ, 0xc0, !PT ;  /* 0x0000ffff19197812 */ /* 0x000fe200078ec0ff */
[----:B------:R-:W-:Y:S01]  /*0980*/  IMAD R12, R12, 0x56f, RZ ;  /* 0x0000056f0c0c7824 */ /* 0x000fe200078e02ff */
[----:B------:R-:W-:Y:S01]  /*0990*/  PRMT R13, R0, 0x9910, RZ ;  /* 0x00009910000d7816 */ /* 0x000fe200000000ff */
[----:B------:R-:W-:Y:S01]  /*09a0*/  IMAD R15, R15, 0x8d4, RZ ;  /* 0x000008d40f0f7824 */ /* 0x000fe200078e02ff */
[----:B------:R-:W-:Y:S01]  /*09b0*/  SHF.R.U32.HI R0, RZ, 0x13, R3 ;  /* 0x00000013ff007819 */ /* 0x000fe20000011603 */
[----:B------:R-:W-:Y:S01]  /*09c0*/  IMAD R26, R26, 0x8d4, RZ ;  /* 0x000008d41a1a7824 */ /* 0x000fe200078e02ff */
[----:B------:R-:W-:Y:S02]  /*09d0*/  SHF.R.U32.HI R3, RZ, 0x10, R8 ;  /* 0x00000010ff037819 */ /* 0x000fe40000011608 */
[----:B------:R-:W-:-:S02]  /*09e0*/  SHF.R.U32.HI R8, RZ, 0x13, R12 ;  /* 0x00000013ff087819 */ /* 0x000fc4000001160c */
[----:B------:R-:W-:Y:S02]  /*09f0*/  SHF.R.U32.HI R12, RZ, 0x10, R18 ;  /* 0x00000010ff0c7819 */ /* 0x000fe40000011612 */
[----:B------:R-:W-:Y:S01]  /*0a00*/  PRMT R18, R0, 0x9910, RZ ;  /* 0x0000991000127816 */ /* 0x000fe200000000ff */
[----:B------:R-:W-:Y:S01]  /*0a10*/  IMAD R0, R13, 0x1d, RZ ;  /* 0x0000001d0d007824 */ /* 0x000fe200078e02ff */
[----:B------:R-:W-:Y:S02]  /*0a20*/  PRMT R19, R3, 0x9910, RZ ;  /* 0x0000991003137816 */ /* 0x000fe400000000ff */
[----:B------:R-:W-:Y:S01]  /*0a30*/  PRMT R20, R8, 0x9910, RZ ;  /* 0x0000991008147816 */ /* 0x000fe200000000ff */
[----:B------:R-:W-:Y:S01]  /*0a40*/  IMAD.MOV.U32 R3, RZ, RZ, R18 ;  /* 0x000000ffff037224 */ /* 0x000fe200078e0012 */
[----:B------:R-:W-:Y:S01]  /*0a50*/  PRMT R13, R12, 0x9910, RZ ;  /* 0x000099100c0d7816 */ /* 0x000fe200000000ff */
[----:B------:R-:W-:Y:S01]  /*0a60*/  IMAD.MOV.U32 R8, RZ, RZ, R19 ;  /* 0x000000ffff087224 */ /* 0x000fe200078e0013 */
[----:B------:R-:W-:Y:S01]  /*0a70*/  SHF.R.U32.HI R49, RZ, 0x10, R15 ;  /* 0x00000010ff317819 */ /* 0x000fe2000001160f */
[----:B------:R-:W-:Y:S01]  /*0a80*/  IMAD.MOV.U32 R12, RZ, RZ, R20 ;  /* 0x000000ffff0c7224 */ /* 0x000fe200078e0014 */
[----:B------:R-:W-:Y:S01]  /*0a90*/  PRMT R27, R27, 0x9910, RZ ;  /* 0x000099101b1b7816 */ /* 0x000fe200000000ff */
[----:B------:R-:W-:Y:S01]  /*0aa0*/  IMAD.MOV R18, RZ, RZ, -R0 ;  /* 0x000000ffff127224 */ /* 0x000fe200078e0a00 */
[----:B------:R-:W-:Y:S01]  /*0ab0*/  LOP3.LUT P0, RZ, R49, UR8, RZ, 0xfc, !PT ;  /* 0x0000000831ff7c12 */ /* 0x000fe2000f80fcff */
[----:B------:R-:W-:Y:S01]  /*0ac0*/  IMAD R0, R3, 0x179, RZ ;  /* 0x0000017903007824 */ /* 0x000fe200078e02ff */
[----:B------:R-:W-:Y:S01]  /*0ad0*/  SHF.R.U32.HI R48, RZ, 0x10, R26 ;  /* 0x00000010ff307819 */ /* 0x000fe2000001161a */
[----:B------:R-:W-:Y:S01]  /*0ae0*/  IMAD R3, R8, 0x1d, RZ ;  /* 0x0000001d08037824 */ /* 0x000fe200078e02ff */
[----:B------:R-:W-:Y:S01]  /*0af0*/  PRMT R18, R18, 0x7710, RZ ;  /* 0x0000771012127816 */ /* 0x000fe200000000ff */
[----:B------:R-:W-:Y:S01]  /*0b00*/  IMAD R8, R12, 0x179, RZ ;  /* 0x000001790c087824 */ /* 0x000fe200078e02ff */
[----:B------:R-:W-:Y:S01]  /*0b10*/  ISETP.EQ.OR P0, PT, R21, RZ, !P0 ;  /* 0x000000ff1500720c */ /* 0x000fe20004702670 */
[----:B------:R-:W-:Y:S01]  /*0b20*/  IMAD R12, R13, 0x1d, RZ ;  /* 0x0000001d0d0c7824 */ /* 0x000fe200078e02ff */
[----:B------:R-:W-:Y:S01]  /*0b30*/  LOP3.LUT P1, RZ, R48, UR8, RZ, 0xfc, !PT ;  /* 0x0000000830ff7c12 */ /* 0x000fe2000f82fcff */
[----:B------:R-:W-:-:S02]  /*0b40*/  IMAD.MOV R0, RZ, RZ, -R0 ;  /* 0x000000ffff007224 */ /* 0x000fc400078e0a00 */
[----:B------:R-:W-:Y:S02]  /*0b50*/  IMAD.MOV R13, RZ, RZ, -R3 ;  /* 0x000000ffff0d7224 */ /* 0x000fe400078e0a03 */
[----:B------:R-:W-:Y:S01]  /*0b60*/  IMAD.MOV R8, RZ, RZ, -R8 ;  /* 0x000000ffff087224 */ /* 0x000fe200078e0a08 */
[----:B------:R-:W-:Y:S01]  /*0b70*/  PRMT R3, R0, 0x7710, RZ ;  /* 0x0000771000037816 */ /* 0x000fe200000000ff */
[----:B------:R-:W-:Y:S01]  /*0b80*/  IMAD.MOV R12, RZ, RZ, -R12 ;  /* 0x000000ffff0c7224 */ /* 0x000fe200078e0a0c */
[----:B------:R-:W-:Y:S01]  /*0b90*/  PRMT R0, R13, 0x7710, RZ ;  /* 0x000077100d007816 */ /* 0x000fe200000000ff */
[----:B------:R-:W-:Y:S01]  /*0ba0*/  IMAD.IADD R9, R9, 0x1, R18 ;  /* 0x0000000109097824 */ /* 0x000fe200078e0212 */
[----:B------:R-:W-:Y:S01]  /*0bb0*/  PRMT R13, R8, 0x7710, RZ ;  /* 0x00007710080d7816 */ /* 0x000fe200000000ff */
[----:B------:R-:W-:Y:S01]  /*0bc0*/  VIADD R18, R28, 0x10e ;  /* 0x0000010e1c127836 */ /* 0x000fe20000000000 */
[----:B------:R-:W-:Y:S01]  /*0bd0*/  PRMT R19, R12, 0x7710, RZ ;  /* 0x000077100c137816 */ /* 0x000fe200000000ff */
[----:B------:R-:W-:-:S02]  /*0be0*/  IMAD.IADD R24, R24, 0x1, R3 ;  /* 0x0000000118187824 */ /* 0x000fc400078e0203 */
[----:B------:R-:W-:Y:S02]  /*0bf0*/  IMAD.IADD R11, R11, 0x1, R0 ;  /* 0x000000010b0b7824 */ /* 0x000fe400078e0200 */
[----:B------:R-:W-:Y:S02]  /*0c00*/  IMAD.IADD R3, R6, 0x1, R13 ;  /* 0x0000000106037824 */ /* 0x000fe400078e020d */
[----:B------:R-:W-:Y:S01]  /*0c10*/  IMAD.IADD R0, R10, 0x1, R19 ;  /* 0x000000010a007824 */ /* 0x000fe200078e0213 */
[----:B------:R-:W-:Y:S01]  /*0c20*/  LOP3.LUT R19, R18, 0xffff, RZ, 0xc0, !PT ;  /* 0x0000ffff12137812 */ /* 0x000fe200078ec0ff */
[C---:B------:R-:W-:Y:S01]  /*0c30*/  VIADD R8, R28.reuse, 0x620 ;  /* 0x000006201c087836 */ /* 0x040fe20000000000 */
[----:B------:R-:W-:Y:S01]  /*0c40*/  LOP3.LUT R34, R11, 0xffff, RZ, 0xc0, !PT ;  /* 0x0000ffff0b227812 */ /* 0x000fe200078ec0ff */
[----:B------:R-:W-:Y:S01]  /*0c50*/  VIADD R6, R28, 0x310 ;  /* 0x000003101c067836 */ /* 0x000fe20000000000 */
[----:B------:R-:W-:Y:S01]  /*0c60*/  LOP3.LUT R36, R0, 0xffff, RZ, 0xc0, !PT ;  /* 0x0000ffff00247812 */ /* 0x000fe200078ec0ff */
[----:B------:R-:W-:Y:S01]  /*0c70*/  VIADD R10, R28, 0x930 ;  /* 0x000009301c0a7836 */ /* 0x000fe20000000000 */
[----:B------:R-:W-:Y:S01]  /*0c80*/  LOP3.LUT R8, R8, 0xffff, RZ, 0xc0, !PT ;  /* 0x0000ffff08087812 */ /* 0x000fe200078ec0ff */
[----:B------:R-:W-:Y:S01]  /*0c90*/  IMAD R19, R19, 0x56f, RZ ;  /* 0x0000056f13137824 */ /* 0x000fe200078e02ff */
[----:B------:R-:W-:Y:S01]  /*0ca0*/  LOP3.LUT R6, R6, 0xffff, RZ, 0xc0, !PT ;  /* 0x0000ffff06067812 */ /* 0x000fe200078ec0ff */
[----:B------:R-:W-:Y:S01]  /*0cb0*/  VIADD R12, R28, 0xc40 ;  /* 0x00000c401c0c7836 */ /* 0x000fe20000000000 */
[----:B------:R-:W-:Y:S01]  /*0cc0*/  LOP3.LUT R13, R10, 0xffff, RZ, 0xc0, !PT ;  /* 0x0000ffff0a0d7812 */ /* 0x000fe200078ec0ff */
[----:B------:R-:W-:Y:S01]  /*0cd0*/  IMAD R10, R8, 0x56f, RZ ;  /* 0x0000056f080a7824 */ /* 0x000fe200078e02ff */
[----:B------:R-:W-:Y:S01]  /*0ce0*/  SHF.R.U32.HI R8, RZ, 0x13, R19 ;  /* 0x00000013ff087819 */ /* 0x000fe20000011613 */
[----:B------:R-:W-:Y:S01]  /*0cf0*/  IMAD R6, R6, 0x56f, RZ ;  /* 0x0000056f06067824 */ /* 0x000fe200078e02ff */
[----:B------:R-:W-:Y:S01]  /*0d00*/  LOP3.LUT R12, R12, 0xffff, RZ, 0xc0, !PT ;  /* 0x0000ffff0c0c7812 */ /* 0x000fe200078ec0ff */
[----:B------:R-:W-:Y:S01]  /*0d10*/  IMAD R13, R13, 0x56f, RZ ;  /* 0x0000056f0d0d7824 */ /* 0x000fe200078e02ff */
[----:B------:R-:W-:Y:S01]  /*0d20*/  PRMT R20, R8, 0x9910, RZ ;  /* 0x0000991008147816 */ /* 0x000fe200000000ff */
[----:B------:R-:W-:Y:S01]  /*0d30*/  IMAD.MOV.U32 R15, RZ, RZ, R27 ;  /* 0x000000ffff0f7224 */ /* 0x000fe200078e001b */
[----:B------:R-:W-:Y:S01]  /*0d40*/  SHF.R.U32.HI R6, RZ, 0x13, R6 ;  /* 0x00000013ff067819 */ /* 0x000fe20000011606 */
[----:B------:R-:W-:Y:S01]  /*0d50*/  IMAD R12, R12, 0x15bb, RZ ;  /* 0x000015bb0c0c7824 */ /* 0x000fe200078e02ff */
[----:B------:R-:W-:-:S02]  /*0d60*/  SHF.R.U32.HI R8, RZ, 0x13, R10 ;  /* 0x00000013ff087819 */ /* 0x000fc4000001160a */
[----:B------:R-:W-:Y:S01]  /*0d70*/  SHF.R.U32.HI R10, RZ, 0x13, R13 ;  /* 0x00000013ff0a7819 */ /* 0x000fe2000001160d */
[----:B------:R-:W-:Y:S01]  /*0d80*/  IMAD.MOV.U32 R13, RZ, RZ, R20 ;  /* 0x000000ffff0d7224 */ /* 0x000fe200078e0014 */
[----:B------:R-:W-:Y:S02]  /*0d90*/  PRMT R19, R6, 0x9910, RZ ;  /* 0x0000991006137816 */ /* 0x000fe400000000ff */
[----:B------:R-:W-:Y:S01]  /*0da0*/  PRMT R20, R8, 0x9910, RZ ;  /* 0x0000991008147816 */ /* 0x000fe200000000ff */
[----:B------:R-:W-:Y:S01]  /*0db0*/  IMAD R8, R13, 0x179, RZ ;  /* 0x000001790d087824 */ /* 0x000fe200078e02ff */
[----:B------:R-:W-:Y:S01]  /*0dc0*/  SHF.R.U32.HI R6, RZ, 0x15, R12 ;  /* 0x00000015ff067819 */ /* 0x000fe2000001160c */
[----:B------:R-:W-:Y:S01]  /*0dd0*/  IMAD.MOV.U32 R12, RZ, RZ, R19 ;  /* 0x000000ffff0c7224 */ /* 0x000fe200078e0013 */
[----:B------:R-:W-:Y:S01]  /*0de0*/  PRMT R13, R10, 0x9910, RZ ;  /* 0x000099100a0d7816 */ /* 0x000fe200000000ff */
[----:B------:R-:W-:Y:S01]  /*0df0*/  IMAD.MOV.U32 R10, RZ, RZ, R20 ;  /* 0x000000ffff0a7224 */ /* 0x000fe200078e0014 */
[----:B------:R-:W-:Y:S01]  /*0e00*/  PRMT R19, R6, 0x9910, RZ ;  /* 0x0000991006137816 */ /* 0x000fe200000000ff */
[----:B------:R-:W-:Y:S01]  /*0e10*/  IMAD.MOV R20, RZ, RZ, -R8 ;  /* 0x000000ffff147224 */ /* 0x000fe200078e0a08 */
[----:B------:R-:W-:Y:S01]  /*0e20*/  ISETP.EQ.OR P1, PT, R15, RZ, !P1 ;  /* 0x000000ff0f00720c */ /* 0x000fe20004f22670 */
[----:B------:R-:W-:-:S02]  /*0e30*/  IMAD R6, R12, 0x310, RZ ;  /* 0x000003100c067824 */ /* 0x000fc400078e02ff */
[----:B------:R-:W-:Y:S02]  /*0e40*/  IMAD.MOV.U32 R12, RZ, RZ, R13 ;  /* 0x000000ffff0c7224 */ /* 0x000fe400078e000d */
[----:B------:R-:W-:Y:S01]  /*0e50*/  IMAD.MOV.U32 R13, RZ, RZ, R19 ;  /* 0x000000ffff0d7224 */ /* 0x000fe200078e0013 */
[----:B------:R-:W-:Y:S01]  /*0e60*/  PRMT R19, R20, 0x7710, RZ ;  /* 0x0000771014137816 */ /* 0x000fe200000000ff */
[----:B------:R-:W-:Y:S01]  /*0e70*/  IMAD R8, R10, 0x310, RZ ;  /* 0x000003100a087824 */ /* 0x000fe200078e02ff */
[----:B------:R-:W-:Y:S01]  /*0e80*/  LOP3.LUT R6, R6, 0xffff, RZ, 0xc0, !PT ;  /* 0x0000ffff06067812 */ /* 0x000fe200078ec0ff */
[----:B------:R-:W-:Y:S02]  /*0e90*/  IMAD R10, R12, 0x310, RZ ;  /* 0x000003100c0a7824 */ /* 0x000fe400078e02ff */
[----:B------:R-:W-:Y:S01]  /*0ea0*/  IMAD.IADD R18, R18, 0x1, R19 ;  /* 0x0000000112127824 */ /* 0x000fe200078e0213 */
[----:B------:R-:W-:Y:S01]  /*0eb0*/  IADD3 R31, PT, PT, R6, UR9, R31 ;  /* 0x00000009061f7c10 */ /* 0x000fe2000fffe01f */
[----:B------:R-:W-:Y:S01]  /*0ec0*/  IMAD R12, R13, 0x310, RZ ;  /* 0x000003100d0c7824 */ /* 0x000fe200078e02ff */
[----:B------:R-:W-:Y:S01]  /*0ed0*/  LOP3.LUT R19, R10, 0xffff, RZ, 0xc0, !PT ;  /* 0x0000ffff0a137812 */ /* 0x000fe200078ec0ff */
[----:B------:R-:W-:Y:S01]  /*0ee0*/  VIADD R10, R28, 0x27d0 ;  /* 0x000027d01c0a7836 */ /* 0x000fe20000000000 */
[----:B------:R-:W-:Y:S01]  /*0ef0*/  LOP3.LUT R13, R8, 0xffff, RZ, 0xc0, !PT ;  /* 0x0000ffff080d7812 */ /* 0x000fe200078ec0ff */
[----:B------:R-:W-:Y:S01]  /*0f00*/  VIADD R8, R28, 0xf50 ;  /* 0x00000f501c087836 */ /* 0x000fe20000000000 */
[----:B------:R-:W-:-:S02]  /*0f10*/  LOP3.LUT R12, R12, 0xffff, RZ, 0xc0, !PT ;  /* 0x0000ffff0c0c7812 */ /* 0x000fc400078ec0ff */
[----:B------:R-:W-:Y:S02]  /*0f20*/  IADD3 R50, PT, PT, R19, UR9, R50 ;  /* 0x0000000913327c10 */ /* 0x000fe4000fffe032 */
[----:B------:R-:W-:Y:S01]  /*0f30*/  LOP3.LUT R19, R10, 0xffff, RZ, 0xc0, !PT ;  /* 0x0000ffff0a137812 */ /* 0x000fe200078ec0ff */
[----:B------:R-:W-:Y:S01]  /*0f40*/  VIADD R10, R28, 0x1260 ;  /* 0x000012601c0a7836 */ /* 0x000fe20000000000 */
[----:B------:R-:W-:Y:S01]  /*0f50*/  IADD3 R37, PT, PT, R12, UR9, R37 ;  /* 0x000000090c257c10 */ /* 0x000fe2000fffe025 */
[----:B------:R-:W-:Y:S01]  /*0f60*/  VIADD R12, R28, 0x1570 ;  /* 0x000015701c0c7836 */ /* 0x000fe20000000000 */
[----:B------:R-:W-:Y:S01]  /*0f70*/  LOP3.LUT R6, R7, 0xffff, RZ, 0xc0, !PT ;  /* 0x0000ffff07067812 */ /* 0x000fe200078ec0ff */
[----:B------:R-:W-:Y:S01]  /*0f80*/  IMAD R20, R19, 0x15bb, RZ ;  /* 0x000015bb13147824 */ /* 0x000fe200078e02ff */
[----:B------:R-:W-:Y:S02]  /*0f90*/  LOP3.LUT R8, R8, 0xffff, RZ, 0xc0, !PT ;  /* 0x0000ffff08087812 */ /* 0x000fe400078ec0ff */
[----:B------:R-:W-:Y:S01]  /*0fa0*/  IADD3 R6, PT, PT, R13, UR9, R6 ;  /* 0x000000090d067c10 */ /* 0x000fe2000fffe006 */
[----:B------:R-:W-:Y:S01]  /*0fb0*/  VIADD R13, R28, 0x1880 ;  /* 0x000018801c0d7836 */ /* 0x000fe20000000000 */
[----:B------:R-:W-:Y:S01]  /*0fc0*/  LOP3.LUT R19, R10, 0xffff, RZ, 0xc0, !PT ;  /* 0x0000ffff0a137812 */ /* 0x000fe200078ec0ff */
[----:B------:R-:W-:Y:S01]  /*0fd0*/  IMAD R10, R8, 0x15bb, RZ ;  /* 0x000015bb080a7824 */ /* 0x000fe200078e02ff */
[----:B------:R-:W-:-:S02]  /*0fe0*/  LOP3.LUT R12, R12, 0xffff, RZ, 0xc0, !PT ;  /* 0x0000ffff0c0c7812 */ /* 0x000fc400078ec0ff */
[----:B------:R-:W-:Y:S01]  /*0ff0*/  SHF.R.U32.HI R8, RZ, 0x15, R20 ;  /* 0x00000015ff087819 */ /* 0x000fe20000011614 */
[----:B------:R-:W-:Y:S01]  /*1000*/  IMAD R19, R19, 0x15bb, RZ ;  /* 0x000015bb13137824 */ /* 0x000fe200078e02ff */
[----:B------:R-:W-:Y:S01]  /*1010*/  LOP3.LUT R13, R13, 0xffff, RZ, 0xc0, !PT ;  /* 0x0000ffff0d0d7812 */ /* 0x000fe200078ec0ff */
[----:B------:R-:W-:Y:S01]  /*1020*/  IMAD R12, R12, 0x15bb, RZ ;  /* 0x000015bb0c0c7824 */ /* 0x000fe200078e02ff */
[----:B------:R-:W-:Y:S02]  /*1030*/  PRMT R20, R8, 0x9910, RZ ;  /* 0x0000991008147816 */ /* 0x000fe400000000ff */
[----:B------:R-:W-:Y:S01]  /*1040*/  SHF.R.U32.HI R8, RZ, 0x15, R10 ;  /* 0x00000015ff087819 */ /* 0x000fe2000001160a */
[----:B------:R-:W-:Y:S01]  /*1050*/  IMAD R13, R13, 0x15bb, RZ ;  /* 0x000015bb0d0d7824 */ /* 0x000fe200078e02ff */
[----:B------:R-:W-:Y:S01]  /*1060*/  SHF.R.U32.HI R10, RZ, 0x15, R19 ;  /* 0x00000015ff0a7819 */ /* 0x000fe20000011613 */
[----:B------:R-:W-:Y:S01]  /*1070*/  IMAD.MOV.U32 R19, RZ, RZ, R20 ;  /* 0x000000ffff137224 */ /* 0x000fe200078e0014 */
[----:B------:R-:W-:-:S02]  /*1080*/  SHF.R.U32.HI R12, RZ, 0x15, R12 ;  /* 0x00000015ff0c7819 */ /* 0x000fc4000001160c */
[----:B------:R-:W-:Y:S01]  /*1090*/  PRMT R20, R8, 0x9910, RZ ;  /* 0x0000991008147816 */ /* 0x000fe200000000ff */
[----:B------:R-:W-:Y:S01]  /*10a0*/  IMAD R8, R19, 0x310, RZ ;  /* 0x0000031013087824 */ /* 0x000fe200078e02ff */
[----:B------:R-:W-:Y:S02]  /*10b0*/  PRMT R22, R10, 0x9910, RZ ;  /* 0x000099100a167816 */ /* 0x000fe400000000ff */
[----:B------:R-:W-:Y:S01]  /*10c0*/  PRMT R29, R12, 0x9910, RZ ;  /* 0x000099100c1d7816 */ /* 0x000fe200000000ff */
[----:B------:R-:W-:Y:S01]  /*10d0*/  IMAD.MOV.U32 R10, RZ, RZ, R20 ;  /* 0x000000ffff0a7224 */ /* 0x000fe200078e0014 */
[----:B------:R-:W-:Y:S01]  /*10e0*/  SHF.R.U32.HI R13, RZ, 0x15, R13 ;  /* 0x00000015ff0d7819 */ /* 0x000fe2000001160d */
[----:B------:R-:W-:Y:S01]  /*10f0*/  IMAD.MOV.U32 R12, RZ, RZ, R22 ;  /* 0x000000ffff0c7224 */ /* 0x000fe200078e0016 */
[----:B------:R-:W-:Y:S01]  /*1100*/  LOP3.LUT R22, R14, 0xffff, RZ, 0xc0, !PT ;  /* 0x0000ffff0e167812 */ /* 0x000fe200078ec0ff */
[----:B------:R-:W-:Y:S01]  /*1110*/  IMAD.MOV.U32 R19, RZ, RZ, R29 ;  /* 0x000000ffff137224 */ /* 0x000fe200078e001d */
[----:B------:R-:W-:-:S02]  /*1120*/  PRMT R30, R13, 0x9910, RZ ;  /* 0x000099100d1e7816 */ /* 0x000fc400000000ff */
[----:B------:R-:W-:Y:S01]  /*1130*/  LOP3.LUT R13, R8, 0xffff, RZ, 0xc0, !PT ;  /* 0x0000ffff080d7812 */ /* 0x000fe200078ec0ff */
[----:B------:R-:W-:Y:S02]  /*1140*/  IMAD R8, R10, 0x310, RZ ;  /* 0x000003100a087824 */ /* 0x000fe400078e02ff */
[----:B------:R-:W-:Y:S01]  /*1150*/  IMAD R10, R12, 0x310, RZ ;  /* 0x000003100c0a7824 */ /* 0x000fe200078e02ff */
[----:B------:R-:W-:Y:S01]  /*1160*/  IADD3 R22, PT, PT, R13, UR9, R22 ;  /* 0x000000090d167c10 */ /* 0x000fe2000fffe016 */
[----:B------:R-:W-:Y:S01]  /*1170*/  IMAD R12, R19, 0x310, RZ ;  /* 0x00000310130c7824 */ /* 0x000fe200078e02ff */
[----:B------:R-:W-:Y:S01]  /*1180*/  LOP3.LUT R13, R8, 0xffff, RZ, 0xc0, !PT ;  /* 0x0000ffff080d7812 */ /* 0x000fe200078ec0ff */
[----:B------:R-:W-:Y:S01]  /*1190*/  IMAD.MOV.U32 R20, RZ, RZ, R30 ;  /* 0x000000ffff147224 */ /* 0x000fe200078e001e */
[----:B------:R-:W-:Y:S02]  /*11a0*/  LOP3.LUT R8, R16, 0xffff, RZ, 0xc0, !PT ;  /* 0x0000ffff10087812 */ /* 0x000fe400078ec0ff */
[----:B------:R-:W-:-:S02]  /*11b0*/  LOP3.LUT R29, R12, 0xffff, RZ, 0xc0, !PT ;  /* 0x0000ffff0c1d7812 */ /* 0x000fc400078ec0ff */
[----:B------:R-:W-:Y:S01]  /*11c0*/  LOP3.LUT R12, R5, 0xffff, RZ, 0xc0, !PT ;  /* 0x0000ffff050c7812 */ /* 0x000fe200078ec0ff */
[----:B------:R-:W-:Y:S01]  /*11d0*/  IMAD R5, R20, 0x310, RZ ;  /* 0x0000031014057824 */ /* 0x000fe200078e02ff */
[----:B------:R-:W-:Y:S02]  /*11e0*/  IADD3 R8, PT, PT, R13, UR9, R8 ;  /* 0x000000090d087c10 */ /* 0x000fe4000fffe008 */
[----:B------:R-:W-:Y:S01]  /*11f0*/  PRMT R20, R4, 0x9910, RZ ;  /* 0x0000991004147816 */ /* 0x000fe200000000ff */
[----:B------:R-:W-:Y:S01]  /*1200*/  IMAD R12, R12, 0x8d4, RZ ;  /* 0x000008d40c0c7824 */ /* 0x000fe200078e02ff */
[----:B------:R-:W-:Y:S02]  /*1210*/  LOP3.LUT R5, R5, 0xffff, RZ, 0xc0, !PT ;  /* 0x0000ffff05057812 */ /* 0x000fe400078ec0ff */
[----:B------:R-:W-:Y:S02]  /*1220*/  IADD3 R34, PT, PT, R29, UR9, R34 ;  /* 0x000000091d227c10 */ /* 0x000fe4000fffe022 */
[----:B------:R-:W-:-:S02]  /*1230*/  SHF.R.U32.HI R46, RZ, 0x10, R12 ;  /* 0x00000010ff2e7819 */ /* 0x000fc4000001160c */
[----:B------:R-:W1:Y:S01]  /*1240*/  LDC.64 R12, c[0x0][0x380] ;  /* 0x0000e000ff0c7b82 */ /* 0x000e620000000a00 */
[----:B------:R-:W-:Y:S02]  /*1250*/  LOP3.LUT R19, R10, 0xffff, RZ, 0xc0, !PT ;  /* 0x0000ffff0a137812 */ /* 0x000fe400078ec0ff */
[----:B------:R-:W-:Y:S02]  /*1260*/  LOP3.LUT P2, RZ, R46, UR8, RZ, 0xfc, !PT ;  /* 0x000000082eff7c12 */ /* 0x000fe4000f84fcff */
[----:B------:R-:W-:Y:S02]  /*1270*/  PRMT R29, R7, 0x9910, RZ ;  /* 0x00009910071d7816 */ /* 0x000fe400000000ff */
[----:B------:R-:W-:Y:S02]  /*1280*/  ISETP.EQ.OR P2, PT, R20, RZ, !P2 ;  /* 0x000000ff1400720c */ /* 0x000fe40005742670 */
[----:B------:R-:W-:Y:S02]  /*1290*/  LOP3.LUT R10, R9, 0xffff, RZ, 0xc0, !PT ;  /* 0x0000ffff090a7812 */ /* 0x000fe400078ec0ff */
[----:B------:R-:W-:-:S02]  /*12a0*/  IADD3 R36, PT, PT, R5, UR9, R36 ;  /* 0x0000000905247c10 */ /* 0x000fc4000fffe024 */
[----:B------:R-:W-:Y:S01]  /*12b0*/  SHF.R.U32.HI R7, RZ, 0x10, R2 ;  /* 0x00000010ff077819 */ /* 0x000fe20000011602 */
[----:B------:R-:W-:Y:S01]  /*12c0*/  IMAD.MOV.U32 R2, RZ, RZ, R29 ;  /* 0x000000ffff027224 */ /* 0x000fe200078e001d */
[----:B------:R-:W-:Y:S01]  /*12d0*/  IADD3 R10, PT, PT, R19, UR9, R10 ;  /* 0x00000009130a7c10 */ /* 0x000fe2000fffe00a */
[----:B------:R-:W-:Y:S01]  /*12e0*/  IMAD.MOV.U32 R19, RZ, RZ, RZ ;  /* 0x000000ffff137224 */ /* 0x000fe200078e00ff */
[----:B------:R-:W-:-:S03]  /*12f0*/  LOP3.LUT P3, RZ, R7, UR8, RZ, 0xfc, !PT ;  /* 0x0000000807ff7c12 */ /* 0x000fc6000f86fcff */
[----:B------:R-:W-:Y:S02]  /*1300*/  @!P2 IMAD R5, R46, 0x1c, R31 ;  /* 0x0000001c2e05a824 */ /* 0x000fe400078e021f */
[----:B------:R-:W-:Y:S02]  /*1310*/  IMAD R21, R25, 0x8d4, RZ ;  /* 0x000008d419157824 */ /* 0x000fe400078e02ff */
[----:B-1----:R-:W-:Y:S01]  /*1320*/  @!P2 IMAD.WIDE.U32 R4, R5, 0x4, R12 ;  /* 0x000000040504a825 */ /* 0x002fe200078e000c */
[----:B------:R-:W-:Y:S02]  /*1330*/  ISETP.EQ.OR P3, PT, R2, RZ, !P3 ;  /* 0x000000ff0200720c */ /* 0x000fe40005f62670 */
[----:B------:R-:W-:Y:S02]  /*1340*/  SHF.R.U32.HI R21, RZ, 0x10, R21 ;  /* 0x00000010ff157819 */ /* 0x000fe40000011615 */
[----:B---3--:R1:W2:Y:S01]  /*1350*/  @!P2 LDG.E.CONSTANT R19, desc[UR12][R4.64] ;  /* 0x0000000c0413a981 */ /* 0x0082a2000c1e9900 */
[----:B------:R-:W-:Y:S01]  /*1360*/  PRMT R30, R14, 0x9910, RZ ;  /* 0x000099100e1e7816 */ /* 0x000fe200000000ff */
[----:B------:R-:W-:Y:S01]  /*1370*/  IMAD.MOV.U32 R29, RZ, RZ, RZ ;  /* 0x000000ffff1d7224 */ /* 0x000fe200078e00ff */
[----:B------:R-:W-:-:S02]  /*1380*/  LOP3.LUT P2, RZ, R21, UR8, RZ, 0xfc, !PT ;  /* 0x0000000815ff7c12 */ /* 0x000fc4000f84fcff */
[----:B------:R-:W-:Y:S01]  /*1390*/  LOP3.LUT R15, R23, 0xffff, RZ, 0xc0, !PT ;  /* 0x0000ffff170f7812 */ /* 0x000fe200078ec0ff */
[----:B------:R-:W-:Y:S01]  /*13a0*/  IMAD.MOV.U32 R23, RZ, RZ, RZ ;  /* 0x000000ffff177224 */ /* 0x000fe200078e00ff */
[----:B------:R-:W-:Y:S02]  /*13b0*/  ISETP.EQ.OR P2, PT, R30, RZ, !P2 ;  /* 0x000000ff1e00720c */ /* 0x000fe40005742670 */
[----:B------:R-:W-:Y:S01]  /*13c0*/  LOP3.LUT R25, R17, 0xffff, RZ, 0xc0, !PT ;  /* 0x0000ffff11197812 */ /* 0x000fe200078ec0ff */
[----:B-1----:R-:W-:Y:S01]  /*13d0*/  @!P3 IMAD R5, R7, 0x1c, R6 ;  /* 0x0000001c0705b824 */ /* 0x002fe200078e0206 */
[----:B------:R-:W-:Y:S01]  /*13e0*/  PRMT R47, R16, 0x9910, RZ ;  /* 0x00009910102f7816 */ /* 0x000fe200000000ff */
[----:B------:R-:W-:Y:S02]  /*13f0*/  IMAD R15, R15, 0x8d4, RZ ;  /* 0x000008d40f0f7824 */ /* 0x000fe400078e02ff */
[----:B------:R-:W-:-:S03]  /*1400*/  @!P3 IMAD.WIDE.U32 R4, R5, 0x4, R12 ;  /* 0x000000040504b825 */ /* 0x000fc600078e000c */
[----:B------:R-:W-:Y:S01]  /*1410*/  SHF.R.U32.HI R39, RZ, 0x10, R15 ;  /* 0x00000010ff277819 */ /* 0x000fe2000001160f */
[----:B------:R-:W-:Y:S01]  /*1420*/  @!P1 IMAD R17, R48, 0x1c, R37 ;  /* 0x0000001c30119824 */ /* 0x000fe200078e0225 */
[----:B------:R1:W3:Y:S01]  /*1430*/  @!P3 LDG.E.CONSTANT R29, desc[UR12][R4.64] ;  /* 0x0000000c041db981 */ /* 0x0002e2000c1e9900 */
[----:B------:R-:W-:Y:S01]  /*1440*/  @!P0 IMAD R15, R49, 0x1c, R50 ;  /* 0x0000001c310f8824 */ /* 0x000fe200078e0232 */
[----:B------:R-:W-:Y:S01]  /*1450*/  LOP3.LUT P4, RZ, R39, UR8, RZ, 0xfc, !PT ;  /* 0x0000000827ff7c12 */ /* 0x000fe2000f88fcff */
[----:B------:R-:W-:-:S04]  /*1460*/  @!P1 IMAD.WIDE.U32 R16, R17, 0x4, R12 ;  /* 0x0000000411109825 */ /* 0x000fc800078e000c */
[----:B------:R-:W-:Y:S01]  /*1470*/  @!P0 IMAD.WIDE.U32 R14, R15, 0x4, R12 ;  /* 0x000000040f0e8825 */ /* 0x000fe200078e000c */
[----:B------:R4:W5:Y:S03]  /*1480*/  @!P1 LDG.E.CONSTANT R23, desc[UR12][R16.64] ;  /* 0x0000000c10179981 */ /* 0x000966000c1e9900 */
[----:B-1----:R-:W-:Y:S01]  /*1490*/  @!P2 IMAD R5, R21, 0x1c, R22 ;  /* 0x0000001c1505a824 */ /* 0x002fe200078e0216 */
[----:B------:R1:W3:Y:S01]  /*14a0*/  @!P0 LDG.E.CONSTANT R33, desc[UR12][R14.64] ;  /* 0x0000000c0e218981 */ /* 0x0002e2000c1e9900 */
[----:B------:R-:W-:Y:S02]  /*14b0*/  IMAD.MOV.U32 R43, RZ, RZ, RZ ;  /* 0x000000ffff2b7224 */ /* 0x000fe400078e00ff */
[----:B------:R-:W-:-:S05]  /*14c0*/  @!P2 IMAD.WIDE.U32 R4, R5, 0x4, R12 ;  /* 0x000000040504a825 */ /* 0x000fca00078e000c */
[----:B------:R-:W3:Y:S01]  /*14d0*/  @!P2 LDG.E.CONSTANT R43, desc[UR12][R4.64] ;  /* 0x0000000c042ba981 */ /* 0x000ee2000c1e9900 */
[----:B------:R-:W-:Y:S01]  /*14e0*/  IMAD R26, R25, 0x8d4, RZ ;  /* 0x000008d4191a7824 */ /* 0x000fe200078e02ff */
[----:B------:R-:W-:Y:S02]  /*14f0*/  ISETP.EQ.OR P3, PT, R47, RZ, !P4 ;  /* 0x000000ff2f00720c */ /* 0x000fe40006762670 */
[----:B------:R-:W-:Y:S01]  /*1500*/  PRMT R32, R9, 0x9910, RZ ;  /* 0x0000991009207816 */ /* 0x000fe200000000ff */
[----:B------:R-:W-:Y:S01]  /*1510*/  VIADD R25, R28, 0x9 ;  /* 0x000000091c197836 */ /* 0x000fe20000000000 */
[----:B------:R-:W-:Y:S02]  /*1520*/  SHF.R.U32.HI R9, RZ, 0x10, R26 ;  /* 0x00000010ff097819 */ /* 0x000fe4000001161a */
[----:B------:R-:W-:Y:S01]  /*1530*/  LOP3.LUT R24, R24, 0xffff, RZ, 0xc0, !PT ;  /* 0x0000ffff18187812 */ /* 0x000fe200078ec0ff */
[----:B------:R-:W-:Y:S01]  /*1540*/  IMAD.MOV.U32 R26, RZ, RZ, R32 ;  /* 0x000000ffff1a7224 */ /* 0x000fe200078e0020 */
[----:B------:R-:W-:Y:S01]  /*1550*/  LOP3.LUT P0, RZ, R9, UR8, RZ, 0xfc, !PT ;  /* 0x0000000809ff7c12 */ /* 0x000fe2000f80fcff */
[----:B----4-:R-:W-:Y:S01]  /*1560*/  VIADD R16, R28, 0x12c ;  /* 0x0000012c1c107836 */ /* 0x010fe20000000000 */
[----:B------:R-:W-:Y:S01]  /*1570*/  LOP3.LUT R27, R25, 0xffff, RZ, 0xc0, !PT ;  /* 0x0000ffff191b7812 */ /* 0x000fe200078ec0ff */
[----:B------:R-:W-:Y:S01]  /*1580*/  IMAD R24, R24, 0x8d4, RZ ;  /* 0x000008d418187824 */ /* 0x000fe200078e02ff */
[----:B------:R-:W-:Y:S01]  /*1590*/  ISETP.EQ.OR P0, PT, R26, RZ, !P0 ;  /* 0x000000ff1a00720c */ /* 0x000fe20004702670 */
[----:B-1----:R-:W-:Y:S01]  /*15a0*/  @!P3 IMAD R15, R39, 0x1c, R8 ;  /* 0x0000001c270fb824 */ /* 0x002fe200078e0208 */
[----:B------:R-:W-:Y:S01]  /*15b0*/  PRMT R32, R11, 0x9910, RZ ;  /* 0x000099100b207816 */ /* 0x000fe200000000ff */
[----:B------:R-:W-:Y:S01]  /*15c0*/  IMAD R17, R27, 0x8d4, RZ ;  /* 0x000008d41b117824 */ /* 0x000fe200078e02ff */
[----:B------:R-:W-:Y:S01]  /*15d0*/  LOP3.LUT R27, R16, 0xffff, RZ, 0xc0, !PT ;  /* 0x0000ffff101b7812 */ /* 0x000fe200078ec0ff */
[----:B------:R-:W-:Y:S01]  /*15e0*/  IMAD.MOV.U32 R41, RZ, RZ, RZ ;  /* 0x000000ffff297224 */ /* 0x000fe200078e00ff */
[----:B------:R-:W-:Y:S01]  /*15f0*/  SHF.R.U32.HI R11, RZ, 0x10, R24 ;  /* 0x00000010ff0b7819 */ /* 0x000fe20000011618 */
[----:B------:R-:W-:Y:S01]  /*1600*/  @!P3 IMAD.WIDE.U32 R14, R15, 0x4, R12 ;  /* 0x000000040f0eb825 */ /* 0x000fe200078e000c */
[----:B------:R-:W-:-:S02]  /*1610*/  SHF.R.U32.HI R17, RZ, 0x10, R17 ;  /* 0x00000010ff117819 */ /* 0x000fc40000011611 */
[----:B------:R-:W-:Y:S01]  /*1620*/  LOP3.LUT R24, R3, 0xffff, RZ, 0xc0, !PT ;  /* 0x0000ffff03187812 */ /* 0x000fe200078ec0ff */
[----:B------:R-:W-:Y:S01]  /*1630*/  IMAD R27, R27, 0x56f, RZ ;  /* 0x0000056f1b1b7824 */ /* 0x000fe200078e02ff */
[----:B------:R-:W-:Y:S01]  /*1640*/  LOP3.LUT P1, RZ, R11, UR8, RZ, 0xfc, !PT ;  /* 0x000000080bff7c12 */ /* 0x000fe2000f82fcff */
[----:B------:R-:W-:Y:S01]  /*1650*/  IMAD.MOV.U32 R3, RZ, RZ, R32 ;  /* 0x000000ffff037224 */ /* 0x000fe200078e0020 */
[----:B------:R1:W4:Y:S01]  /*1660*/  @!P3 LDG.E.CONSTANT R41, desc[UR12][R14.64] ;  /* 0x0000000c0e29b981 */ /* 0x000322000c1e9900 */
[----:B------:R-:W-:-:S03]  /*1670*/  IMAD R24, R24, 0x8d4, RZ ;  /* 0x000008d418187824 */ /* 0x000fc600078e02ff */
[----:B------:R-:W-:Y:S02]  /*1680*/  ISETP.EQ.OR P1, PT, R3, RZ, !P1 ;  /* 0x000000ff0300720c */ /* 0x000fe40004f22670 */
[----:B-1----:R-:W-:Y:S01]  /*1690*/  PRMT R15, R17, 0x9910, RZ ;  /* 0x00009910110f7816 */ /* 0x002fe200000000ff */
[----:B------:R-:W-:Y:S01]  /*16a0*/  @!P0 IMAD R17, R9, 0x1c, R10 ;  /* 0x0000001c09118824 */ /* 0x000fe200078e020a */
[----:B------:R-:W-:-:S03]  /*16b0*/  SHF.R.U32.HI R14, RZ, 0x13, R27 ;  /* 0x00000013ff0e7819 */ /* 0x000fc6000001161b */
[----:B------:R-:W-:Y:S01]  /*16c0*/  @!P0 IMAD.WIDE.U32 R4, R17, 0x4, R12 ;  /* 0x0000000411048825 */ /* 0x000fe200078e000c */
[----:B------:R-:W-:-:S03]  /*16d0*/  PRMT R17, R14, 0x9910, RZ ;  /* 0x000099100e117816 */ /* 0x000fc600000000ff */
[----:B------:R-:W-:Y:S01]  /*16e0*/  IMAD R14, R15, 0x1d, RZ ;  /* 0x0000001d0f0e7824 */ /* 0x000fe200078e02ff */
[----:B------:R-:W-:Y:S01]  /*16f0*/  SHF.R.U32.HI R35, RZ, 0x10, R24 ;  /* 0x00000010ff237819 */ /* 0x000fe20000011618 */
[----:B------:R-:W-:Y:S02]  /*1700*/  IMAD.MOV.U32 R45, RZ, RZ, RZ ;  /* 0x000000ffff2d7224 */ /* 0x000fe400078e00ff */
[----:B------:R-:W-:Y:S02]  /*1710*/  VIADD R24, R28, 0xa ;  /* 0x0000000a1c187836 */ /* 0x000fe40000000000 */
[----:B------:R-:W-:Y:S02]  /*1720*/  IMAD.MOV R14, RZ, RZ, -R14 ;  /* 0x000000ffff0e7224 */ /* 0x000fe400078e0a0e */
[----:B------:R1:W4:Y:S01]  /*1730*/  @!P0 LDG.E.CONSTANT R45, desc[UR12][R4.64] ;  /* 0x0000000c042d8981 */ /* 0x000322000c1e9900 */
[----:B------:R-:W-:Y:S01]  /*1740*/  IMAD.MOV.U32 R15, RZ, RZ, R17 ;  /* 0x000000ffff0f7224 */ /* 0x000fe200078e0011 */
[----:B------:R-:W-:-:S02]  /*1750*/  LOP3.LUT R17, R24, 0xffff, RZ, 0xc0, !PT ;  /* 0x0000ffff18117812 */ /* 0x000fc400078ec0ff */
[----:B------:R-:W-:Y:S01]  /*1760*/  PRMT R32, R14, 0x7710, RZ ;  /* 0x000077100e207816 */ /* 0x000fe200000000ff */
[----:B------:R-:W-:Y:S01]  /*1770*/  IMAD.MOV.U32 R51, RZ, RZ, RZ ;  /* 0x000000ffff337224 */ /* 0x000fe200078e00ff */
[----:B------:R-:W-:Y:S01]  /*1780*/  PRMT R0, R0, 0x9910, RZ ;  /* 0x0000991000007816 */ /* 0x000fe200000000ff */
[----:B------:R-:W-:Y:S02]  /*1790*/  IMAD R14, R15, 0x179, RZ ;  /* 0x000001790f0e7824 */ /* 0x000fe400078e02ff */
[----:B-1----:R-:W-:Y:S01]  /*17a0*/  @!P1 IMAD R5, R11, 0x1c, R34 ;  /* 0x0000001c0b059824 */ /* 0x002fe200078e0222 */
[----:B------:R-:W-:Y:S01]  /*17b0*/  LOP3.LUT P0, RZ, R35, UR8, RZ, 0xfc, !PT ;  /* 0x0000000823ff7c12 */ /* 0x000fe2000f80fcff */
[----:B------:R-:W-:Y:S02]  /*17c0*/  IMAD R15, R17, 0x8d4, RZ ;  /* 0x000008d4110f7824 */ /* 0x000fe400078e02ff */
[----:B------:R-:W-:Y:S01]  /*17d0*/  @!P1 IMAD.WIDE.U32 R4, R5, 0x4, R12 ;  /* 0x0000000405049825 */ /* 0x000fe200078e000c */
[----:B------:R-:W-:-:S03]  /*17e0*/  ISETP.EQ.OR P0, PT, R0, RZ, !P0 ;  /* 0x000000ff0000720c */ /* 0x000fc60004702670 */
[----:B------:R-:W-:Y:S01]  /*17f0*/  IMAD.IADD R17, R25, 0x1, R32 ;  /* 0x0000000119117824 */ /* 0x000fe200078e0220 */
[----:B------:R1:W4:Y:S01]  /*1800*/  @!P1 LDG.E.CONSTANT R51, desc[UR12][R4.64] ;  /* 0x0000000c04339981 */ /* 0x000322000c1e9900 */
[----:B------:R-:W-:Y:S01]  /*1810*/  IMAD.MOV R25, RZ, RZ, -R14 ;  /* 0x000000ffff197224 */ /* 0x000fe200078e0a0e */
[----:B------:R-:W-:-:S04]  /*1820*/  SHF.R.U32.HI R14, RZ, 0x10, R15 ;  /* 0x00000010ff0e7819 */ /* 0x000fc8000001160f */
[----:B------:R-:W-:Y:S01]  /*1830*/  PRMT R25, R25, 0x7710, RZ ;  /* 0x0000771019197816 */ /* 0x000fe200000000ff */
[----:B-1----:R-:W-:Y:S01]  /*1840*/  VIADD R4, R28, 0x1b90 ;  /* 0x00001b901c047836 */ /* 0x002fe20000000000 */
[----:B------:R-:W-:-:S03]  /*1850*/  PRMT R27, R14, 0x9910, RZ ;  /* 0x000099100e1b7816 */ /* 0x000fc600000000ff */
[----:B------:R-:W-:Y:S01]  /*1860*/  IMAD.IADD R16, R16, 0x1, R25 ;  /* 0x0000000110107824 */ /* 0x000fe200078e0219 */
[----:B------:R-:W-:Y:S02]  /*1870*/  LOP3.LUT R18, R18, 0xffff, RZ, 0xc0, !PT ;  /* 0x0000ffff12127812 */ /* 0x000fe400078ec0ff */
[----:B------:R-:W-:Y:S01]  /*1880*/  LOP3.LUT R4, R4, 0xffff, RZ, 0xc0, !PT ;  /* 0x0000ffff04047812 */ /* 0x000fe200078ec0ff */
[----:B------:R-:W-:Y:S02]  /*1890*/  VIADD R25, R28, 0x1ea0 ;  /* 0x00001ea01c197836 */ /* 0x000fe40000000000 */
[----:B------:R-:W-:Y:S02]  /*18a0*/  @!P0 IMAD R15, R35, 0x1c, R36 ;  /* 0x0000001c230f8824 */ /* 0x000fe400078e0224 */
[----:B------:R-:W-:Y:S01]  /*18b0*/  IMAD R4, R4, 0x15bb, RZ ;  /* 0x000015bb04047824 */ /* 0x000fe200078e02ff */
[----:B------:R-:W-:Y:S01]  /*18c0*/  LOP3.LUT R25, R25, 0xffff, RZ, 0xc0, !PT ;  /* 0x0000ffff19197812 */ /* 0x000fe200078ec0ff */
[----:B------:R-:W-:-:S02]  /*18d0*/  IMAD R5, R27, 0x1d, RZ ;  /* 0x0000001d1b057824 */ /* 0x000fc400078e02ff */
[----:B------:R-:W-:Y:S01]  /*18e0*/  IMAD R18, R18, 0x8d4, RZ ;  /* 0x000008d412127824 */ /* 0x000fe200078e02ff */
[----:B------:R-:W-:Y:S01]  /*18f0*/  SHF.R.U32.HI R4, RZ, 0x15, R4 ;  /* 0x00000015ff047819 */ /* 0x000fe20000011604 */
[----:B------:R-:W-:Y:S02]  /*1900*/  IMAD.MOV.U32 R55, RZ, RZ, RZ ;  /* 0x000000ffff377224 */ /* 0x000fe400078e00ff */
[----:B------:R-:W-:Y:S01]  /*1910*/  @!P0 IMAD.WIDE.U32 R14, R15, 0x4, R12 ;  /* 0x000000040f0e8825 */ /* 0x000fe200078e000c */
[----:B------:R-:W-:Y:S02]  /*1920*/  IADD3 R27, PT, PT, RZ, -R5, RZ ;  /* 0x80000005ff1b7210 */ /* 0x000fe40007ffe0ff */
[----:B------:R-:W-:Y:S01]  /*1930*/  SHF.R.U32.HI R38, RZ, 0x10, R18 ;  /* 0x00000010ff267819 */ /* 0x000fe20000011612 */
[----:B------:R-:W-:Y:S01]  /*1940*/  IMAD R5, R25, 0x15bb, RZ ;  /* 0x000015bb19057824 */ /* 0x000fe200078e02ff */
[----:B------:R-:W-:Y:S01]  /*1950*/  PRMT R4, R4, 0x9910, RZ ;  /* 0x0000991004047816 */ /* 0x000fe200000000ff */
[----:B------:R1:W4:Y:S01]  /*1960*/  @!P0 LDG.E.CONSTANT R55, desc[UR12][R14.64] ;  /* 0x0000000c0e378981 */ /* 0x000322000c1e9900 */
[----:B------:R-:W-:-:S02]  /*1970*/  PRMT R32, R17, 0x9910, RZ ;  /* 0x0000991011207816 */ /* 0x000fc400000000ff */
[----:B------:R-:W-:Y:S02]  /*1980*/  LOP3.LUT P0, RZ, R38, UR8, RZ, 0xfc, !PT ;  /* 0x0000000826ff7c12 */ /* 0x000fe4000f80fcff */
[----:B------:R-:W-:Y:S01]  /*1990*/  PRMT R25, R27, 0x7710, RZ ;  /* 0x000077101b197816 */ /* 0x000fe200000000ff */
[----:B------:R-:W-:Y:S01]  /*19a0*/  IMAD R4, R4, 0x310, RZ ;  /* 0x0000031004047824 */ /* 0x000fe200078e02ff */
[----:B------:R-:W-:Y:S02]  /*19b0*/  SHF.R.U32.HI R5, RZ, 0x15, R5 ;  /* 0x00000015ff057819 */ /* 0x000fe40000011605 */
[----:B------:R-:W-:Y:S01]  /*19c0*/  LOP3.LUT R27, R17, 0xffff, RZ, 0xc0, !PT ;  /* 0x0000ffff111b7812 */ /* 0x000fe200078ec0ff */
[----:B------:R-:W-:Y:S01]  /*19d0*/  VIADD R17, R28, 0x14a ;  /* 0x0000014a1c117836 */ /* 0x000fe20000000000 */
[----:B------:R-:W-:Y:S02]  /*19e0*/  ISETP.EQ.OR P0, PT, R32, RZ, !P0 ;  /* 0x000000ff2000720c */ /* 0x000fe40004702670 */
[----:B------:R-:W-:-:S02]  /*19f0*/  LOP3.LUT R16, R16, 0xffff, RZ, 0xc0, !PT ;  /* 0x0000ffff10107812 */ /* 0x000fc400078ec0ff */
[----:B------:R-:W-:Y:S02]  /*1a00*/  PRMT R5, R5, 0x9910, RZ ;  /* 0x0000991005057816 */ /* 0x000fe400000000ff */
[----:B------:R-:W-:Y:S02]  /*1a10*/  LOP3.LUT R4, R4, 0xffff, RZ, 0xc0, !PT ;  /* 0x0000ffff04047812 */ /* 0x000fe400078ec0ff */
[----:B------:R-:W-:Y:S01]  /*1a20*/  LOP3.LUT R18, R17, 0xffff, RZ, 0xc0, !PT ;  /* 0x0000ffff11127812 */ /* 0x000fe200078ec0ff */
[----:B------:R-:W-:Y:S01]  /*1a30*/  IMAD R16, R16, 0x8d4, RZ ;  /* 0x000008d410107824 */ /* 0x000fe200078e02ff */
[----:B------:R-:W-:Y:S01]  /*1a40*/  IADD3 R27, PT, PT, R4, UR9, R27 ;  /* 0x00000009041b7c10 */ /* 0x000fe2000fffe01b */
[----:B------:R-:W-:Y:S02]  /*1a50*/  IMAD.IADD R24, R24, 0x1, R25 ;  /* 0x0000000118187824 */ /* 0x000fe400078e0219 */
[----:B------:R-:W-:Y:S02]  /*1a60*/  IMAD R5, R5, 0x310, RZ ;  /* 0x0000031005057824 */ /* 0x000fe400078e02ff */
[----:B------:R-:W-:Y:S01]  /*1a70*/  IMAD R18, R18, 0x56f, RZ ;  /* 0x0000056f12127824 */ /* 0x000fe200078e02ff */
[----:B------:R-:W-:Y:S01]  /*1a80*/  SHF.R.U32.HI R25, RZ, 0x10, R16 ;  /* 0x00000010ff197819 */ /* 0x000fe20000011610 */
[----:B-1----:R-:W-:Y:S01]  /*1a90*/  @!P0 IMAD R15, R38, 0x1c, R27 ;  /* 0x0000001c260f8824 */ /* 0x002fe200078e021b */
[----:B------:R-:W-:-:S02]  /*1aa0*/  LOP3.LUT R5, R5, 0xffff, RZ, 0xc0, !PT ;  /* 0x0000ffff05057812 */ /* 0x000fc400078ec0ff */
[----:B------:R-:W-:Y:S02]  /*1ab0*/  LOP3.LUT R16, R24, 0xffff, RZ, 0xc0, !PT ;  /* 0x0000ffff18107812 */ /* 0x000fe400078ec0ff */
[----:B------:R-:W-:Y:S01]  /*1ac0*/  SHF.R.U32.HI R18, RZ, 0x13, R18 ;  /* 0x00000013ff127819 */ /* 0x000fe20000011612 */
[----:B------:R-:W-:Y:S01]  /*1ad0*/  IMAD.MOV.U32 R57, RZ, RZ, RZ ;  /* 0x000000ffff397224 */ /* 0x000fe200078e00ff */
[----:B------:R-:W-:Y:S01]  /*1ae0*/  IADD3 R16, PT, PT, R5, UR9, R16 ;  /* 0x0000000905107c10 */ /* 0x000fe2000fffe010 */
[----:B------:R-:W-:Y:S01]  /*1af0*/  @!P0 IMAD.WIDE.U32 R4, R15, 0x4, R12 ;  /* 0x000000040f048825 */ /* 0x000fe200078e000c */
[----:B------:R-:W-:-:S04]  /*1b00*/  PRMT R18, R18, 0x9910, RZ ;  /* 0x0000991012127816 */ /* 0x000fc800000000ff */
[----:B------:R1:W4:Y:S02]  /*1b10*/  @!P0 LDG.E.CONSTANT R57, desc[UR12][R4.64] ;  /* 0x0000000c04398981 */ /* 0x000324000c1e9900 */
[----:B-1----:R-:W-:-:S04]  /*1b20*/  IMAD R4, R18, 0x179, RZ ;  /* 0x0000017912047824 */ /* 0x002fc800078e02ff */
[----:B------:R-:W-:-:S05]  /*1b30*/  IMAD.MOV R4, RZ, RZ, -R4 ;  /* 0x000000ffff047224 */ /* 0x000fca00078e0a04 */
[----:B------:R-:W-:-:S05]  /*1b40*/  PRMT R4, R4, 0x7710, RZ ;  /* 0x0000771004047816 */ /* 0x000fca00000000ff */
[----:B------:R-:W-:Y:S02]  /*1b50*/  IMAD.IADD R17, R17, 0x1, R4 ;  /* 0x0000000111117824 */ /* 0x000fe400078e0204 */
[----:B------:R-:W-:-:S05]  /*1b60*/  VIADD R4, R28, 0xb ;  /* 0x0000000b1c047836 */ /* 0x000fca0000000000 */
[----:B------:R-:W-:-:S05]  /*1b70*/  LOP3.LUT R5, R4, 0xffff, RZ, 0xc0, !PT ;  /* 0x0000ffff04057812 */ /* 0x000fca00078ec0ff */
[----:B------:R-:W-:-:S05]  /*1b80*/  IMAD R5, R5, 0x8d4, RZ ;  /* 0x000008d405057824 */ /* 0x000fca00078e02ff */
[----:B------:R-:W-:-:S04]  /*1b90*/  SHF.R.U32.HI R5, RZ, 0x10, R5 ;  /* 0x00000010ff057819 */ /* 0x000fc80000011605 */
[----:B------:R-:W-:-:S05]  /*1ba0*/  PRMT R5, R5, 0x9910, RZ ;  /* 0x0000991005057816 */ /* 0x000fca00000000ff */
[----:B------:R-:W-:-:S04]  /*1bb0*/  IMAD R5, R5, 0x1d, RZ ;  /* 0x0000001d05057824 */ /* 0x000fc800078e02ff */
[----:B------:R-:W-:-:S05]  /*1bc0*/  IMAD.MOV R5, RZ, RZ, -R5 ;  /* 0x000000ffff057224 */ /* 0x000fca00078e0a05 */
[----:B------:R-:W-:Y:S02]  /*1bd0*/  PRMT R5, R5, 0x7710, RZ ;  /* 0x0000771005057816 */ /* 0x000fe400000000ff */
[----:B------:R-:W-:-:S03]  /*1be0*/  PRMT R40, R24, 0x9910, RZ ;  /* 0x0000991018287816 */ /* 0x000fc600000000ff */
[----:B------:R-:W-:Y:S02]  /*1bf0*/  IMAD.IADD R4, R4, 0x1, R5 ;  /* 0x0000000104047824 */ /* 0x000fe400078e0205 */
[----:B------:R-:W-:Y:S01]  /*1c00*/  VIADD R5, R28, 0x21b0 ;  /* 0x000021b01c057836 */ /* 0x000fe20000000000 */
[----:B------:R-:W-:Y:S02]  /*1c10*/  LOP3.LUT P1, RZ, R25, UR8, RZ, 0xfc, !PT ;  /* 0x0000000819ff7c12 */ /* 0x000fe4000f82fcff */
[----:B------:R-:W-:Y:S02]  /*1c20*/  LOP3.LUT R17, R17, 0xffff, RZ, 0xc0, !PT ;  /* 0x0000ffff11117812 */ /* 0x000fe400078ec0ff */
[----:B------:R-:W-:Y:S02]  /*1c30*/  LOP3.LUT R5, R5, 0xffff, RZ, 0xc0, !PT ;  /* 0x0000ffff05057812 */ /* 0x000fe400078ec0ff */
[----:B------:R-:W-:Y:S01]  /*1c40*/  ISETP.EQ.OR P1, PT, R40, RZ, !P1 ;  /* 0x000000ff2800720c */ /* 0x000fe20004f22670 */
[----:B------:R-:W-:-:S02]  /*1c50*/  IMAD R17, R17, 0x8d4, RZ ;  /* 0x000008d411117824 */ /* 0x000fc400078e02ff */
[----:B------:R-:W-:-:S03]  /*1c60*/  IMAD R5, R5, 0x15bb, RZ ;  /* 0x000015bb05057824 */ /* 0x000fc600078e02ff */
[----:B------:R-:W-:Y:S02]  /*1c70*/  SHF.R.U32.HI R17, RZ, 0x10, R17 ;  /* 0x00000010ff117819 */ /* 0x000fe40000011611 */
[----:B------:R-:W-:Y:S01]  /*1c80*/  SHF.R.U32.HI R5, RZ, 0x15, R5 ;  /* 0x00000015ff057819 */ /* 0x000fe20000011605 */
[----:B------:R-:W-:Y:S01]  /*1c90*/  IMAD.MOV.U32 R53, RZ, RZ, RZ ;  /* 0x000000ffff357224 */ /* 0x000fe200078e00ff */
[----:B------:R-:W-:Y:S02]  /*1ca0*/  PRMT R42, R4, 0x9910, RZ ;  /* 0x00009910042a7816 */ /* 0x000fe400000000ff */
[----:B------:R-:W-:Y:S01]  /*1cb0*/  PRMT R5, R5, 0x9910, RZ ;  /* 0x0000991005057816 */ /* 0x000fe200000000ff */
[----:B------:R-:W-:Y:S01]  /*1cc0*/  @!P1 IMAD R15, R25, 0x1c, R16 ;  /* 0x0000001c190f9824 */ /* 0x000fe200078e0210 */
[----:B------:R-:W-:-:S03]  /*1cd0*/  LOP3.LUT P0, RZ, R17, UR8, RZ, 0xfc, !PT ;  /* 0x0000000811ff7c12 */ /* 0x000fc6000f80fcff */
[----:B------:R-:W-:Y:S01]  /*1ce0*/  @!P1 IMAD.WIDE.U32 R14, R15, 0x4, R12 ;  /* 0x000000040f0e9825 */ /* 0x000fe200078e000c */
[----:B------:R-:W-:-:S03]  /*1cf0*/  ISETP.EQ.OR P0, PT, R42, RZ, !P0 ;  /* 0x000000ff2a00720c */ /* 0x000fc60004702670 */
[----:B------:R-:W-:Y:S01]  /*1d00*/  IMAD R5, R5, 0x310, RZ ;  /* 0x0000031005057824 */ /* 0x000fe200078e02ff */
[----:B------:R1:W4:Y:S01]  /*1d10*/  @!P1 LDG.E.CONSTANT R53, desc[UR12][R14.64] ;  /* 0x0000000c0e359981 */ /* 0x000322000c1e9900 */
[----:B------:R-:W-:-:S03]  /*1d20*/  LOP3.LUT R18, R4, 0xffff, RZ, 0xc0, !PT ;  /* 0x0000ffff04127812 */ /* 0x000fc600078ec0ff */
[----:B------:R-:W-:Y:S02]  /*1d30*/  LOP3.LUT R5, R5, 0xffff, RZ, 0xc0, !PT ;  /* 0x0000ffff05057812 */ /* 0x000fe400078ec0ff */
[----:B------:R-:W-:Y:S01]  /*1d40*/  ISETP.NE.AND P2, PT, R20, RZ, PT ;  /* 0x000000ff1400720c */ /* 0x000fe20003f45270 */
[----:B-1----:R-:W-:Y:S01]  /*1d50*/  VIADD R14, R28, 0x168 ;  /* 0x000001681c0e7836 */ /* 0x002fe20000000000 */
[----:B------:R-:W-:-:S04]  /*1d60*/  IADD3 R18, PT, PT, R5, UR9, R18 ;  /* 0x0000000905127c10 */ /* 0x000fc8000fffe012 */
[----:B------:R-:W-:Y:S01]  /*1d70*/  LOP3.LUT R20, R14, 0xffff, RZ, 0xc0, !PT ;  /* 0x0000ffff0e147812 */ /* 0x000fe200078ec0ff */
[----:B------:R-:W-:Y:S02]  /*1d80*/  @!P0 IMAD R5, R17, 0x1c, R18 ;  /* 0x0000001c11058824 */ /* 0x000fe400078e0212 */
[----:B------:R-:W-:Y:S02]  /*1d90*/  IMAD.MOV.U32 R15, RZ, RZ, RZ ;  /* 0x000000ffff0f7224 */ /* 0x000fe400078e00ff */
[----:B------:R-:W-:Y:S02]  /*1da0*/  IMAD R20, R20, 0x56f, RZ ;  /* 0x0000056f14147824 */ /* 0x000fe400078e02ff */
[----:B------:R-:W-:-:S03]  /*1db0*/  @!P0 IMAD.WIDE.U32 R4, R5, 0x4, R12 ;  /* 0x0000000405048825 */ /* 0x000fc600078e000c */
[----:B------:R-:W-:Y:S02]  /*1dc0*/  SHF.R.U32.HI R20, RZ, 0x13, R20 ;  /* 0x00000013ff147819 */ /* 0x000fe40000011614 */
[----:B------:R1:W4:Y:S02]  /*1dd0*/  @!P0 LDG.E.CONSTANT R15, desc[UR12][R4.64] ;  /* 0x0000000c040f8981 */ /* 0x000324000c1e9900 */
[----:B-1----:R-:W-:-:S05]  /*1de0*/  PRMT R4, R20, 0x9910, RZ ;  /* 0x0000991014047816 */ /* 0x002fca00000000ff */
[----:B------:R-:W-:-:S04]  /*1df0*/  IMAD R4, R4, 0x179, RZ ;  /* 0x0000017904047824 */ /* 0x000fc800078e02ff */
[----:B------:R-:W-:-:S05]  /*1e00*/  IMAD.MOV R4, RZ, RZ, -R4 ;  /* 0x000000ffff047224 */ /* 0x000fca00078e0a04 */
[----:B------:R-:W-:Y:S01]  /*1e10*/  PRMT R5, R4, 0x7710, RZ ;  /* 0x0000771004057816 */ /* 0x000fe200000000ff */
[----:B------:R-:W-:-:S04]  /*1e20*/  VIADD R4, R28, 0xc ;  /* 0x0000000c1c047836 */ /* 0x000fc80000000000 */
[----:B------:R-:W-:Y:S01]  /*1e30*/  IMAD.IADD R14, R14, 0x1, R5 ;  /* 0x000000010e0e7824 */ /* 0x000fe200078e0205 */
[----:B------:R-:W-:-:S05]  /*1e40*/  LOP3.LUT R5, R4, 0xffff, RZ, 0xc0, !PT ;  /* 0x0000ffff04057812 */ /* 0x000fca00078ec0ff */
[----:B------:R-:W-:Y:S01]  /*1e50*/  IMAD R5, R5, 0x8d4, RZ ;  /* 0x000008d405057824 */ /* 0x000fe200078e02ff */
[----:B------:R-:W1:Y:S04]  /*1e60*/  S2UR UR7, SR_CgaCtaId ;  /* 0x00000000000779c3 */ /* 0x000e680000008800 */
[----:B------:R-:W-:-:S04]  /*1e70*/  SHF.R.U32.HI R5, RZ, 0x10, R5 ;  /* 0x00000010ff057819 */ /* 0x000fc80000011605 */
[----:B------:R-:W-:-:S05]  /*1e80*/  PRMT R5, R5, 0x9910, RZ ;  /* 0x0000991005057816 */ /* 0x000fca00000000ff */
[----:B------:R-:W-:-:S04]  /*1e90*/  IMAD R5, R5, 0x1d, RZ ;  /* 0x0000001d05057824 */ /* 0x000fc800078e02ff */
[----:B------:R-:W-:-:S05]  /*1ea0*/  IMAD.MOV R5, RZ, RZ, -R5 ;  /* 0x000000ffff057224 */ /* 0x000fca00078e0a05 */
[----:B------:R-:W-:Y:S01]  /*1eb0*/  PRMT R5, R5, 0x7710, RZ ;  /* 0x0000771005057816 */ /* 0x000fe200000000ff */
[----:B------:R-:W-:Y:S02]  /*1ec0*/  UMOV UR6, 0x400 ;  /* 0x0000040000067882 */ /* 0x000fe40000000000 */
[----:B-1----:R-:W-:Y:S02]  /*1ed0*/  ULEA UR10, UR7, UR6, 0x18 ;  /* 0x00000006070a7291 */ /* 0x002fe4000f8ec0ff */
[----:B------:R-:W-:Y:S02]  /*1ee0*/  IMAD.IADD R4, R4, 0x1, R5 ;  /* 0x0000000104047824 */ /* 0x000fe400078e0205 */
[----:B------:R-:W-:Y:S01]  /*1ef0*/  VIADD R5, R28, 0x24c0 ;  /* 0x000024c01c057836 */ /* 0x000fe20000000000 */
[----:B------:R-:W-:Y:S02]  /*1f00*/  LOP3.LUT R14, R14, 0xffff, RZ, 0xc0, !PT ;  /* 0x0000ffff0e0e7812 */ /* 0x000fe400078ec0ff */
[----:B------:R-:W-:-:S02]  /*1f10*/  ISETP.NE.AND P3, PT, R2, RZ, PT ;  /* 0x000000ff0200720c */ /* 0x000fc40003f65270 */
[----:B------:R-:W-:Y:S01]  /*1f20*/  LOP3.LUT R5, R5, 0xffff, RZ, 0xc0, !PT ;  /* 0x0000ffff05057812 */ /* 0x000fe200078ec0ff */
[----:B------:R-:W-:Y:S01]  /*1f30*/  IMAD R14, R14, 0x8d4, RZ ;  /* 0x000008d40e0e7824 */ /* 0x000fe200078e02ff */
[----:B------:R-:W-:-:S03]  /*1f40*/  LEA R2, R28, UR10, 0x2 ;  /* 0x0000000a1c027c11 */ /* 0x000fc6000f8e10ff */
[----:B------:R-:W-:Y:S02]  /*1f50*/  IMAD R5, R5, 0x15bb, RZ ;  /* 0x000015bb05057824 */ /* 0x000fe400078e02ff */
[----:B--2---:R1:W-:Y:S03]  /*1f60*/  STS [R2+0xc40], R19 ;  /* 0x000c401302007388 */ /* 0x0043e60000000800 */
[----:B------:R-:W-:Y:S02]  /*1f70*/  SHF.R.U32.HI R5, RZ, 0x15, R5 ;  /* 0x00000015ff057819 */ /* 0x000fe40000011605 */
[----:B-1----:R-:W-:Y:S01]  /*1f80*/  SHF.R.U32.HI R19, RZ, 0x10, R14 ;  /* 0x00000010ff137819 */ /* 0x002fe2000001160e */
[----:B------:R-:W-:Y:S01]  /*1f90*/  VIADD R14, R28, 0x2b ;  /* 0x0000002b1c0e7836 */ /* 0x000fe20000000000 */
[----:B------:R-:W-:Y:S02]  /*1fa0*/  PRMT R5, R5, 0x9910, RZ ;  /* 0x0000991005057816 */ /* 0x000fe400000000ff */
[----:B------:R-:W-:-:S02]  /*1fb0*/  PRMT R44, R4, 0x9910, RZ ;  /* 0x00009910042c7816 */ /* 0x000fc400000000ff */
[----:B------:R-:W-:Y:S02]  /*1fc0*/  LOP3.LUT R24, R14, 0xffff, RZ, 0xc0, !PT ;  /* 0x0000ffff0e187812 */ /* 0x000fe400078ec0ff */
[----:B------:R-:W-:Y:S01]  /*1fd0*/  LOP3.LUT P0, RZ, R19, UR8, RZ, 0xfc, !PT ;  /* 0x0000000813ff7c12 */ /* 0x000fe2000f80fcff */
[----:B------:R-:W-:Y:S02]  /*1fe0*/  IMAD R5, R5, 0x310, RZ ;  /* 0x0000031005057824 */ /* 0x000fe400078e02ff */
[----:B------:R-:W-:Y:S01]  /*1ff0*/  IMAD R24, R24, 0x56f, RZ ;  /* 0x0000056f18187824 */ /* 0x000fe200078e02ff */
[----:B------:R-:W-:Y:S02]  /*2000*/  ISETP.EQ.OR P0, PT, R44, RZ, !P0 ;  /* 0x000000ff2c00720c */ /* 0x000fe40004702670 */
[----:B------:R-:W-:Y:S02]  /*2010*/  LOP3.LUT R5, R5, 0xffff, RZ, 0xc0, !PT ;  /* 0x0000ffff05057812 */ /* 0x000fe400078ec0ff */
[----:B------:R-:W-:-:S02]  /*2020*/  LOP3.LUT R20, R4, 0xffff, RZ, 0xc0, !PT ;  /* 0x0000ffff04147812 */ /* 0x000fc400078ec0ff */
[----:B------:R-:W-:Y:S02]  /*2030*/  SHF.R.U32.HI R24, RZ, 0x13, R24 ;  /* 0x00000013ff187819 */ /* 0x000fe40000011618 */
[----:B------:R-:W-:Y:S02]  /*2040*/  IADD3 R20, PT, PT, R5, UR9, R20 ;  /* 0x0000000905147c10 */ /* 0x000fe4000fffe014 */
[----:B------:R-:W-:Y:S01]  /*2050*/  PRMT R24, R24, 0x9910, RZ ;  /* 0x0000991018187816 */ /* 0x000fe200000000ff */
[----:B-----5:R1:W-:Y:S02]  /*2060*/  STS [R2+0x3100], R23 ;  /* 0x0031001702007388 */ /* 0x0203e40000000800 */
[----:B------:R-:W-:Y:S02]  /*2070*/  @!P0 IMAD R5, R19, 0x1c, R20 ;  /* 0x0000001c13058824 */ /* 0x000fe400078e0214 */
[----:B---3--:R2:W-:Y:S02]  /*2080*/  STS [R2+0x24c0], R33 ;  /* 0x0024c02102007388 */ /* 0x0085e40000000800 */
[----:B------:R-:W-:-:S04]  /*2090*/  @!P0 IMAD.WIDE.U32 R4, R5, 0x4, R12 ;  /* 0x0000000405048825 */ /* 0x000fc800078e000c */
[----:B-1----:R-:W-:Y:S01]  /*20a0*/  IMAD.MOV.U32 R23, RZ, RZ, R24 ;  /* 0x000000ffff177224 */ /* 0x002fe200078e0018 */
[----:B------:R1:W-:Y:S01]  /*20b0*/  STS [R2+0x9f40], R43 ;  /* 0x009f402b02007388 */ /* 0x0003e20000000800 */
[----:B--2---:R-:W-:Y:S02]  /*20c0*/  IMAD.MOV.U32 R33, RZ, RZ, RZ ;  /* 0x000000ffff217224 */ /* 0x004fe400078e00ff */
[----:B------:R-:W-:Y:S01]  /*20d0*/  IMAD R23, R23, 0x179, RZ ;  /* 0x0000017917177824 */ /* 0x000fe200078e02ff */
[----:B-1----:R-:W-:-:S03]  /*20e0*/  LOP3.LUT R43, R28, 0xffff, RZ, 0xc0, !PT ;  /* 0x0000ffff1c2b7812 */ /* 0x002fc600078ec0ff */
[----:B------:R-:W-:Y:S01]  /*20f0*/  IMAD.MOV R23, RZ, RZ, -R23 ;  /* 0x000000ffff177224 */ /* 0x000fe200078e0a17 */
[----:B------:R1:W2:Y:S04]  /*2100*/  @!P0 LDG.E.CONSTANT R33, desc[UR12][R4.64] ;  /* 0x0000000c04218981 */ /* 0x0002a8000c1e9900 */
[----:B------:R-:W-:Y:S01]  /*2110*/  PRMT R23, R23, 0x7710, RZ ;  /* 0x0000771017177816 */ /* 0x000fe200000000ff */
[----:B-1----:R-:W-:-:S04]  /*2120*/  IMAD R5, R43, 0x8d4, RZ ;  /* 0x000008d42b057824 */ /* 0x002fc800078e02ff */
[----:B------:R-:W-:Y:S01]  /*2130*/  IMAD.IADD R4, R14, 0x1, R23 ;  /* 0x000000010e047824 */ /* 0x000fe200078e0217 */
[----:B------:R-:W-:-:S04]  /*2140*/  SHF.R.U32.HI R5, RZ, 0x10, R5 ;  /* 0x00000010ff057819 */ /* 0x000fc80000011605 */
[----:B------:R-:W-:Y:S01]  /*2150*/  PRMT R14, R5, 0x9910, RZ ;  /* 0x00009910050e7816 */ /* 0x000fe200000000ff */
[----:B------:R-:W-:Y:S01]  /*2160*/  IMAD R5, R43, 0xae, RZ ;  /* 0x000000ae2b057824 */ /* 0x000fe200078e02ff */
[----:B------:R1:W-:Y:S04]  /*2170*/  STS [R2+0x1880], R29 ;  /* 0x0018801d02007388 */ /* 0x0003e80000000800 */
[----:B------:R-:W-:Y:S01]  /*2180*/  SHF.R.U32.HI R5, RZ, 0x10, R5 ;  /* 0x00000010ff057819 */ /* 0x000fe20000011605 */
[----:B------:R-:W-:-:S03]  /*2190*/  IMAD R14, R14, 0x1d, RZ ;  /* 0x0000001d0e0e7824 */ /* 0x000fc600078e02ff */
[----:B-1----:R-:W-:Y:S01]  /*21a0*/  PRMT R29, R5, 0x9910, RZ ;  /* 0x00009910051d7816 */ /* 0x002fe200000000ff */
[----:B------:R-:W-:-:S04]  /*21b0*/  IMAD.MOV R14, RZ, RZ, -R14 ;  /* 0x000000ffff0e7224 */ /* 0x000fc800078e0a0e */
[----:B------:R-:W-:Y:S01]  /*21c0*/  IMAD R5, R29, 0x310, RZ ;  /* 0x000003101d057824 */ /* 0x000fe200078e02ff */
[----:B------:R-:W-:-:S04]  /*21d0*/  PRMT R23, R14, 0x7710, RZ ;  /* 0x000077100e177816 */ /* 0x000fc800000000ff */
[----:B------:R-:W-:Y:S01]  /*21e0*/  LOP3.LUT R24, R5, 0xffff, RZ, 0xc0, !PT ;  /* 0x0000ffff05187812 */ /* 0x000fe200078ec0ff */
[----:B------:R-:W-:Y:S02]  /*21f0*/  VIADD R5, R28, 0xe ;  /* 0x0000000e1c057836 */ /* 0x000fe40000000000 */
[----:B------:R-:W-:-:S03]  /*2200*/  IMAD.IADD R14, R23, 0x1, R28 ;  /* 0x00000001170e7824 */ /* 0x000fc600078e021c */
[----:B------:R-:W-:-:S05]  /*2210*/  LOP3.LUT R23, R5, 0xffff, RZ, 0xc0, !PT ;  /* 0x0000ffff05177812 */ /* 0x000fca00078ec0ff */
[----:B------:R-:W-:-:S05]  /*2220*/  IMAD R23, R23, 0x8d4, RZ ;  /* 0x000008d417177824 */ /* 0x000fca00078e02ff */
[----:B------:R-:W-:-:S04]  /*2230*/  SHF.R.U32.HI R23, RZ, 0x10, R23 ;  /* 0x00000010ff177819 */ /* 0x000fc80000011617 */
[----:B------:R-:W-:Y:S01]  /*2240*/  PRMT R23, R23, 0x9910, RZ ;  /* 0x0000991017177816 */ /* 0x000fe200000000ff */
[----:B----4-:R1:W-:Y:S04]  /*2250*/  STS [R2+0x4980], R45 ;  /* 0x0049802d02007388 */ /* 0x0103e80000000800 */
[----:B------:R-:W-:-:S04]  /*2260*/  IMAD R23, R23, 0x1d, RZ ;  /* 0x0000001d17177824 */ /* 0x000fc800078e02ff */
[----:B------:R-:W-:Y:S01]  /*2270*/  IMAD.MOV R23, RZ, RZ, -R23 ;  /* 0x000000ffff177224 */ /* 0x000fe200078e0a17 */
[----:B-1----:R-:W-:-:S04]  /*2280*/  LOP3.LUT R45, R14, 0xffff, RZ, 0xc0, !PT ;  /* 0x0000ffff0e2d7812 */ /* 0x002fc800078ec0ff */
[----:B------:R-:W-:Y:S02]  /*2290*/  IADD3 R45, PT, PT, R24, UR9, R45 ;  /* 0x00000009182d7c10 */ /* 0x000fe4000fffe02d */
[----:B------:R-:W-:Y:S01]  /*22a0*/  PRMT R24, R23, 0x7710, RZ ;  /* 0x0000771017187816 */ /* 0x000fe200000000ff */
[----:B------:R-:W-:-:S05]  /*22b0*/  VIADD R23, R28, 0x2ae0 ;  /* 0x00002ae01c177836 */ /* 0x000fca0000000000 */
[----:B------:R-:W-:Y:S01]  /*22c0*/  LOP3.LUT R23, R23, 0xffff, RZ, 0xc0, !PT ;  /* 0x0000ffff17177812 */ /* 0x000fe200078ec0ff */
[----:B------:R-:W-:-:S04]  /*22d0*/  IMAD.IADD R5, R5, 0x1, R24 ;  /* 0x0000000105057824 */ /* 0x000fc800078e0218 */
[----:B------:R-:W-:Y:S02]  /*22e0*/  IMAD R24, R23, 0x15bb, RZ ;  /* 0x000015bb17187824 */ /* 0x000fe400078e02ff */
[----:B------:R-:W-:-:S04]  /*22f0*/  IMAD R23, R29, 0x179, RZ ;  /* 0x000001791d177824 */ /* 0x000fc800078e02ff */
[----:B------:R-:W-:Y:S01]  /*2300*/  IMAD.MOV R23, RZ, RZ, -R23 ;  /* 0x000000ffff177224 */ /* 0x000fe200078e0a17 */
[----:B------:R-:W-:-:S04]  /*2310*/  SHF.R.U32.HI R24, RZ, 0x15, R24 ;  /* 0x00000015ff187819 */ /* 0x000fc80000011618 */
[----:B------:R-:W-:Y:S02]  /*2320*/  PRMT R23, R23, 0x7710, RZ ;  /* 0x0000771017177816 */ /* 0x000fe400000000ff */
[----:B------:R-:W-:-:S03]  /*2330*/  PRMT R24, R24, 0x9910, RZ ;  /* 0x0000991018187816 */ /* 0x000fc600000000ff */
[----:B------:R-:W-:Y:S02]  /*2340*/  IMAD.IADD R23, R23, 0x1, R28 ;  /* 0x0000000117177824 */ /* 0x000fe400078e021c */
[----:B------:R-:W-:Y:S01]  /*2350*/  IMAD R24, R24, 0x310, RZ ;  /* 0x0000031018187824 */ /* 0x000fe200078e02ff */
[----:B------:R1:W-:Y:S02]  /*2360*/  STS [R2+0x3d40], R41 ;  /* 0x003d402902007388 */ /* 0x0003e40000000800 */
[----:B------:R-:W-:Y:S02]  /*2370*/  LOP3.LUT R29, R23, 0xffff, RZ, 0xc0, !PT ;  /* 0x0000ffff171d7812 */ /* 0x000fe400078ec0ff */
[----:B------:R-:W-:Y:S02]  /*2380*/  LOP3.LUT R23, R24, 0xffff, RZ, 0xc0, !PT ;  /* 0x0000ffff18177812 */ /* 0x000fe400078ec0ff */
[----:B------:R-:W-:Y:S01]  /*2390*/  LOP3.LUT R24, R5, 0xffff, RZ, 0xc0, !PT ;  /* 0x0000ffff05187812 */ /* 0x000fe200078ec0ff */
[----:B------:R-:W-:Y:S01]  /*23a0*/  IMAD R29, R29, 0x469f, RZ ;  /* 0x0000469f1d1d7824 */ /* 0x000fe200078e02ff */
[----:B-1----:R-:W-:-:S02]  /*23b0*/  LOP3.LUT R41, R4, 0xffff, RZ, 0xc0, !PT ;  /* 0x0000ffff04297812 */ /* 0x002fc400078ec0ff */
[----:B------:R-:W-:-:S03]  /*23c0*/  IADD3 R24, PT, PT, R23, UR9, R24 ;  /* 0x0000000917187c10 */ /* 0x000fc6000fffe018 */
[----:B------:R-:W-:Y:S01]  /*23d0*/  IMAD R23, R41, 0x8d4, RZ ;  /* 0x000008d429177824 */ /* 0x000fe200078e02ff */
[----:B------:R-:W-:-:S04]  /*23e0*/  SHF.R.U32.HI R4, RZ, 0x13, R29 ;  /* 0x00000013ff047819 */ /* 0x000fc8000001161d */
[----:B------:R-:W-:Y:S01]  /*23f0*/  SHF.R.U32.HI R23, RZ, 0x10, R23 ;  /* 0x00000010ff177819 */ /* 0x000fe20000011617 */
[C---:B------:R-:W-:Y:S01]  /*2400*/  IMAD R45, R4.reuse, 0x1c, R45 ;  /* 0x0000001c042d7824 */ /* 0x040fe200078e022d */
[----:B------:R-:W-:Y:S02]  /*2410*/  LOP3.LUT P1, RZ, R4, UR8, RZ, 0xfc, !PT ;  /* 0x0000000804ff7c12 */ /* 0x000fe4000f82fcff */
[----:B------:R-:W-:Y:S02]  /*2420*/  PRMT R4, R5, 0x9910, RZ ;  /* 0x0000991005047816 */ /* 0x000fe400000000ff */
[----:B------:R-:W-:-:S04]  /*2430*/  LOP3.LUT P0, RZ, R23, UR8, RZ, 0xfc, !PT ;  /* 0x0000000817ff7c12 */ /* 0x000fc8000f80fcff */
[C---:B------:R-:W-:Y:S01]  /*2440*/  ISETP.EQ.OR P0, PT, R4.reuse, RZ, !P0 ;  /* 0x000000ff0400720c */ /* 0x040fe20004702670 */
[----:B------:R-:W-:Y:S01]  /*2450*/  IMAD.MOV.U32 R41, RZ, RZ, RZ ;  /* 0x000000ffff297224 */ /* 0x000fe200078e00ff */
[----:B------:R-:W-:Y:S01]  /*2460*/  ISETP.NE.AND P4, PT, R4, RZ, PT ;  /* 0x000000ff0400720c */ /* 0x000fe20003f85270 */
[----:B------:R-:W-:Y:S01]  /*2470*/  VIADD R29, R28, 0xf ;  /* 0x0000000f1c1d7836 */ /* 0x000fe20000000000 */
[----:B------:R-:W-:-:S09]  /*2480*/  PRMT R14, R14, 0x9910, RZ ;  /* 0x000099100e0e7816 */ /* 0x000fd200000000ff */
[----:B------:R-:W-:-:S04]  /*2490*/  @!P0 IMAD R5, R23, 0x1c, R24 ;  /* 0x0000001c17058824 */ /* 0x000fc800078e0218 */
[----:B------:R-:W-:Y:S01]  /*24a0*/  @!P0 IMAD.WIDE.U32 R4, R5, 0x4, R12 ;  /* 0x0000000405048825 */ /* 0x000fe200078e000c */
[----:B------:R-:W-:-:S04]  /*24b0*/  ISETP.NE.AND P5, PT, R14, RZ, PT ;  /* 0x000000ff0e00720c */ /* 0x000fc80003fa5270 */
[----:B------:R1:W3:Y:S01]  /*24c0*/  @!P0 LDG.E.CONSTANT R41, desc[UR12][R4.64] ;  /* 0x0000000c04298981 */ /* 0x0002e2000c1e9900 */
[----:B------:R-:W-:Y:S02]  /*24d0*/  ISETP.EQ.OR P0, PT, R14, RZ, !P1 ;  /* 0x000000ff0e00720c */ /* 0x000fe40004f02670 */
[----:B------:R-:W-:-:S05]  /*24e0*/  LOP3.LUT R14, R29, 0xffff, RZ, 0xc0, !PT ;  /* 0x0000ffff1d0e7812 */ /* 0x000fca00078ec0ff */
[----:B------:R-:W-:-:S05]  /*24f0*/  IMAD R14, R14, 0x8d4, RZ ;  /* 0x000008d40e0e7824 */ /* 0x000fca00078e02ff */
[----:B------:R-:W-:-:S04]  /*2500*/  SHF.R.U32.HI R14, RZ, 0x10, R14 ;  /* 0x00000010ff0e7819 */ /* 0x000fc8000001160e */
[----:B------:R-:W-:-:S05]  /*2510*/  PRMT R14, R14, 0x9910, RZ ;  /* 0x000099100e0e7816 */ /* 0x000fca00000000ff */
        /* <DEDUP_REMOVED lines=9> */
[----:B------:R-:W-:-:S05]  /*25b0*/  IMAD R4, R4, 0x310, RZ ;  /* 0x0000031004047824 */ /* 0x000fca00078e02ff */
[----:B------:R-:W-:Y:S02]  /*25c0*/  LOP3.LUT R5, R4, 0xffff, RZ, 0xc0, !PT ;  /* 0x0000ffff04057812 */ /* 0x000fe400078ec0ff */
[----:B------:R-:W-:-:S04]  /*25d0*/  LOP3.LUT R4, R29, 0xffff, RZ, 0xc0, !PT ;  /* 0x0000ffff1d047812 */ /* 0x000fc800078ec0ff */
[----:B------:R-:W-:Y:S01]  /*25e0*/  IADD3 R4, PT, PT, R5, UR5, R4 ;  /* 0x0000000505047c10 */ /* 0x000fe2000fffe004 */
[----:B------:R-:W-:-:S05]  /*25f0*/  VIADD R5, R28, 0x49 ;  /* 0x000000491c057836 */ /* 0x000fca0000000000 */
[----:B------:R-:W-:-:S05]  /*2600*/  LOP3.LUT R5, R5, 0xffff, RZ, 0xc0, !PT ;  /* 0x0000ffff05057812 */ /* 0x000fca00078ec0ff */
[----:B------:R-:W-:-:S05]  /*2610*/  IMAD R5, R5, 0x8d4, RZ ;  /* 0x000008d405057824 */ /* 0x000fca00078e02ff */
[----:B------:R-:W-:-:S04]  /*2620*/  SHF.R.U32.HI R5, RZ, 0x10, R5 ;  /* 0x00000010ff057819 */ /* 0x000fc80000011605 */
[----:B------:R-:W-:-:S05]  /*2630*/  PRMT R5, R5, 0x9910, RZ ;  /* 0x0000991005057816 */ /* 0x000fca00000000ff */
[----:B------:R-:W-:Y:S01]  /*2640*/  IMAD R5, R5, 0x1c, RZ ;  /* 0x0000001c05057824 */ /* 0x000fe200078e02ff */
[----:B------:R1:W-:Y:S04]  /*2650*/  STS [R2+0x55c0], R51 ;  /* 0x0055c03302007388 */ /* 0x0003e80000000800 */
[----:B------:R-:W-:Y:S01]  /*2660*/  LOP3.LUT R5, R5, 0xffff, RZ, 0xc0, !PT ;  /* 0x0000ffff05057812 */ /* 0x000fe200078ec0ff */
[----:B------:R4:W-:Y:S01]  /*2670*/  STS [R2+0x7a80], R53 ;  /* 0x007a803502007388 */ /* 0x0009e20000000800 */
[----:B-1----:R-:W-:Y:S02]  /*2680*/  IMAD.MOV.U32 R51, RZ, RZ, RZ ;  /* 0x000000ffff337224 */ /* 0x002fe400078e00ff */
[----:B----4-:R-:W-:Y:S01]  /*2690*/  IADD3 R53, PT, PT, R4, -0x1d, R5 ;  /* 0xffffffe304357810 */ /* 0x010fe20007ffe005 */
[----:B------:R-:W-:-:S05]  /*26a0*/  IMAD.WIDE R4, R45, 0x4, R12 ;  /* 0x000000042d047825 */ /* 0x000fca00078e020c */
[----:B------:R-:W4:Y:S01]  /*26b0*/  @!P0 LDG.E.CONSTANT R51, desc[UR12][R4.64] ;  /* 0x0000000c04338981 */ /* 0x000f22000c1e9900 */
[----:B------:R-:W-:-:S05]  /*26c0*/  PRMT R14, R28, 0x9910, RZ ;  /* 0x000099101c0e7816 */ /* 0x000fca00000000ff */
[----:B------:R-:W-:-:S05]  /*26d0*/  IMAD R14, R14, 0xab, RZ ;  /* 0x000000ab0e0e7824 */ /* 0x000fca00078e02ff */
[----:B------:R-:W-:Y:S01]  /*26e0*/  LOP3.LUT R14, R14, 0xffff, RZ, 0xc0, !PT ;  /* 0x0000ffff0e0e7812 */ /* 0x000fe200078ec0ff */
[----:B------:R1:W-:Y:S03]  /*26f0*/  STS [R2+0x86c0], R15 ;  /* 0x0086c00f02007388 */ /* 0x0003e60000000800 */
[----:B------:R-:W-:-:S04]  /*2700*/  SHF.R.U32.HI R14, RZ, 0x9, R14 ;  /* 0x00000009ff0e7819 */ /* 0x000fc8000001160e */
[----:B-1----:R-:W-:-:S05]  /*2710*/  PRMT R15, R14, 0x9910, RZ ;  /* 0x000099100e0f7816 */ /* 0x002fca00000000ff */
[----:B------:R-:W-:-:S04]  /*2720*/  IMAD R15, R15, 0x3, RZ ;  /* 0x000000030f0f7824 */ /* 0x000fc800078e02ff */
[----:B------:R-:W-:-:S05]  /*2730*/  IMAD.MOV R15, RZ, RZ, -R15 ;  /* 0x000000ffff0f7224 */ /* 0x000fca00078e0a0f */
[----:B------:R-:W-:-:S05]  /*2740*/  PRMT R15, R15, 0x7710, RZ ;  /* 0x000077100f0f7816 */ /* 0x000fca00000000ff */
[----:B------:R-:W-:Y:S02]  /*2750*/  IMAD.IADD R15, R15, 0x1, R28 ;  /* 0x000000010f0f7824 */ /* 0x000fe400078e021c */
[----:B------:R-:W-:-:S03]  /*2760*/  IMAD.U32 R52, RZ, RZ, UR4 ;  /* 0x00000004ff347e24 */ /* 0x000fc6000f8e00ff */
[----:B------:R-:W-:Y:S02]  /*2770*/  LOP3.LUT R15, R15, 0xff, RZ, 0xc0, !PT ;  /* 0x000000ff0f0f7812 */ /* 0x000fe400078ec0ff */
[----:B------:R-:W-:-:S03]  /*2780*/  LOP3.LUT R14, R14, 0xffff, RZ, 0xc0, !PT ;  /* 0x0000ffff0e0e7812 */ /* 0x000fc600078ec0ff */
[----:B------:R-:W-:Y:S01]  /*2790*/  IMAD R15, R52, 0x120, R15 ;  /* 0x00000120340f7824 */ /* 0x000fe200078e020f */
[----:B--2---:R1:W-:Y:S03]  /*27a0*/  STS [R2+0x9300], R33 ;  /* 0x0093002102007388 */ /* 0x0043e60000000800 */
[----:B-1----:R-:W-:Y:S02]  /*27b0*/  IMAD R33, R14, 0x9, R15 ;  /* 0x000000090e217824 */ /* 0x002fe400078e020f */
[----:B------:R-:W1:Y:S01]  /*27c0*/  LDC.64 R14, c[0x0][0x388] ;  /* 0x0000e200ff0e7b82 */ /* 0x000e620000000a00 */
[----:B------:R-:W-:-:S05]  /*27d0*/  IMAD R45, R43, 0x29d, RZ ;  /* 0x0000029d2b2d7824 */ /* 0x000fca00078e02ff */
[----:B------:R-:W-:Y:S01]  /*27e0*/  SHF.R.U32.HI R45, RZ, 0x10, R45 ;  /* 0x00000010ff2d7819 */ /* 0x000fe2000001162d */
[----:B------:R-:W-:Y:S04]  /*27f0*/  STS [R2+0x6200], R55 ;  /* 0x0062003702007388 */ /* 0x000fe80000000800 */
[----:B------:R-:W-:Y:S01]  /*2800*/  STS [R2+0x6e40], R57 ;  /* 0x006e403902007388 */ /* 0x000fe20000000800 */
[----:B-1----:R-:W-:Y:S01]  /*2810*/  IMAD.WIDE.U32 R14, R33, 0x4, R14 ;  /* 0x00000004210e7825 */ /* 0x002fe200078e000e */
[----:B------:R-:W-:-:S05]  /*2820*/  PRMT R33, R45, 0x9910, RZ ;  /* 0x000099102d217816 */ /* 0x000fca00000000ff */
[----:B------:R-:W-:-:S04]  /*2830*/  IMAD R33, R33, 0x62, RZ ;  /* 0x0000006221217824 */ /* 0x000fc800078e02ff */
[----:B------:R-:W-:Y:S01]  /*2840*/  IMAD.MOV R33, RZ, RZ, -R33 ;  /* 0x000000ffff217224 */ /* 0x000fe200078e0a21 */
[----:B------:R-:W-:-:S04]  /*2850*/  ISETP.GT.U32.AND P0, PT, R28, 0x12f, PT ;  /* 0x0000012f1c00780c */ /* 0x000fc80003f04070 */
[----:B------:R-:W-:-:S05]  /*2860*/  PRMT R33, R33, 0x7710, RZ ;  /* 0x0000771021217816 */ /* 0x000fca00000000ff */
[----:B------:R-:W-:-:S05]  /*2870*/  IMAD.IADD R33, R33, 0x1, R28 ;  /* 0x0000000121217824 */ /* 0x000fca00078e021c */
[----:B------:R-:W-:Y:S01]  /*2880*/  LOP3.LUT R33, R33, 0xfe, RZ, 0xc0, !PT ;  /* 0x000000fe21217812 */ /* 0x000fe200078ec0ff */
[----:B------:R-:W-:Y:S03]  /*2890*/  BSSY.RECONVERGENT B0, `(.L_x_0) ;  /* 0x0000015000007945 */ /* 0x000fe60003800200 */
[----:B------:R-:W-:Y:S01]  /*28a0*/  SHF.R.U32.HI R33, RZ, 0x1, R33 ;  /* 0x00000001ff217819 */ /* 0x000fe20000011621 */
[----:B------:R-:W-:-:S03]  /*28b0*/  IMAD.WIDE.U32 R12, R53, 0x4, R12 ;  /* 0x00000004350c7825 */ /* 0x000fc600078e000c */
[----:B------:R-:W-:Y:S01]  /*28c0*/  PRMT R53, R33, 0x9910, RZ ;  /* 0x0000991021357816 */ /* 0x000fe200000000ff */
[----:B------:R-:W-:Y:S01]  /*28d0*/  IMAD R52, R46, 0x1c, RZ ;  /* 0x0000001c2e347824 */ /* 0x000fe200078e02ff */
[----:B---3--:R-:W-:Y:S04]  /*28e0*/  STS [R2+0xab80], R41 ;  /* 0x00ab802902007388 */ /* 0x008fe80000000800 */
[----:B----4-:R0:W-:Y:S02]  /*28f0*/  STS [R2], R51 ;  /* 0x0000003302007388 */ /* 0x0101e40000000800 */
[----:B0-----:R-:W-:Y:S01]  /*2900*/  PRMT R51, R1, 0x3340, R1 ;  /* 0x0000334001337816 */ /* 0x001fe20000000001 */
[----:B------:R-:W-:Y:S06]  /*2910*/  @P0 BRA `(.L_x_1) ;  /* 0x0000000000300947 */ /* 0x000fec0003800000 */
[----:B------:R-:W-:-:S04]  /*2920*/  PRMT R33, R29, 0x9910, RZ ;  /* 0x000099101d217816 */ /* 0x000fc800000000ff */
[----:B------:R-:W-:Y:S01]  /*2930*/  ISETP.NE.AND P1, PT, R33, RZ, PT ;  /* 0x000000ff2100720c */ /* 0x000fe20003f25270 */
[----:B------:R-:W-:-:S12]  /*2940*/  IMAD.MOV.U32 R33, RZ, RZ, RZ ;  /* 0x000000ffff217224 */ /* 0x000fd800078e00ff */
[----:B------:R-:W2:Y:S01]  /*2950*/  @P1 LDG.E.CONSTANT R33, desc[UR12][R12.64] ;  /* 0x0000000c0c211981 */ /* 0x000ea2000c1e9900 */
[----:B------:R-:W-:-:S13]  /*2960*/  ISETP.GT.U32.AND P1, PT, R28, 0x5f, PT ;  /* 0x0000005f1c00780c */ /* 0x000fda0003f24070 */
[----:B------:R-:W3:Y:S01]  /*2970*/  @!P1 LDG.E.CONSTANT R41, desc[UR12][R14.64] ;  /* 0x0000000c0e299981 */ /* 0x000ee2000c1e9900 */
[----:B------:R-:W-:-:S05]  /*2980*/  VOTEU.ALL UP1, P1 ;  /* 0x0000000000ff7886 */ /* 0x000fca0000820000 */
[----:B------:R-:W-:-:S04]  /*2990*/  @!UP1 UIADD3 UR5, UPT, UPT, UR6, 0xbc80, URZ ;  /* 0x0000bc8006059890 */ /* 0x000fc8000fffe0ff */
[----:B------:R-:W-:-:S06]  /*29a0*/  @!UP1 ULEA UR5, UR7, UR5, 0x18 ;  /* 0x0000000507059291 */ /* 0x000fcc000f8ec0ff */
[----:B------:R-:W-:Y:S01]  /*29b0*/  @!P1 LEA R46, R28, UR5, 0x2 ;  /* 0x000000051c2e9c11 */ /* 0x000fe2000f8e10ff */
[----:B--2---:R0:W-:Y:S04]  /*29c0*/  STS [R2+0xb7c0], R33 ;  /* 0x00b7c02102007388 */ /* 0x0041e80000000800 */
[----:B---3--:R0:W-:Y:S02]  /*29d0*/  @!P1 STS [R46], R41 ;  /* 0x000000292e009388 */ /* 0x0081e40000000800 */
.L_x_1:
[----:B------:R-:W-:Y:S05]  /*29e0*/  BSYNC.RECONVERGENT B0 ;  /* 0x0000000000007941 */ /* 0x000fea0003800200 */
.L_x_0:
[----:B------:R-:W-:Y:S01]  /*29f0*/  IMAD R43, R43, 0x124a, RZ ;  /* 0x0000124a2b2b7824 */ /* 0x000fe200078e02ff */
[----:B0-----:R-:W-:Y:S01]  /*2a00*/  IADD3 R41, P1, PT, R52, R31, RZ ;  /* 0x0000001f34297210 */ /* 0x001fe20007f3e0ff */
[----:B------:R-:W-:Y:S01]  /*2a10*/  IMAD.MOV.U32 R31, RZ, RZ, R53 ;  /* 0x000000ffff1f7224 */ /* 0x000fe200078e0035 */
[----:B------:R-:W-:Y:S01]  /*2a20*/  UMOV UR5, 0x3340 ;  /* 0x0000334000057882 */ /* 0x000fe20000000000 */
[----:B------:R-:W0:Y:S01]  /*2a30*/  LDCU.64 UR8, c[0x0][0x380] ;  /* 0x00007000ff0877ac */ /* 0x000e220008000a00 */
[----:B------:R-:W-:Y:S01]  /*2a40*/  SHF.R.U32.HI R43, RZ, 0x10, R43 ;  /* 0x00000010ff2b7819 */ /* 0x000fe2000001162b */
[----:B------:R-:W-:Y:S02]  /*2a50*/  IMAD.U32 R46, RZ, RZ, UR5 ;  /* 0x00000005ff2e7e24 */ /* 0x000fe4000f8e00ff */
[----:B------:R-:W-:Y:S01]  /*2a60*/  IMAD R31, R31, 0x93, RZ ;  /* 0x000000931f1f7824 */ /* 0x000fe200078e02ff */
[----:B------:R-:W-:Y:S01]  /*2a70*/  PRMT R43, R43, 0x9910, RZ ;  /* 0x000099102b2b7816 */ /* 0x000fe200000000ff */
[----:B------:R-:W-:Y:S01]  /*2a80*/  IMAD.MOV.U32 R33, RZ, RZ, RZ ;  /* 0x000000ffff217224 */ /* 0x000fe200078e00ff */
[----:B------:R-:W-:-:S02]  /*2a90*/  PRMT R46, R45, R46, 0x3a ;  /* 0x0000003a2d2e7416 */ /* 0x000fc4000000002e */
[----:B------:R-:W-:Y:S01]  /*2aa0*/  LOP3.LUT R31, R31, 0xffff, RZ, 0xc0, !PT ;  /* 0x0000ffff1f1f7812 */ /* 0x000fe200078ec0ff */
[----:B------:R-:W-:Y:S01]  /*2ab0*/  IMAD R43, R43, 0xe, RZ ;  /* 0x0000000e2b2b7824 */ /* 0x000fe200078e02ff */
[----:B------:R-:W-:Y:S01]  /*2ac0*/  PRMT R46, R46, 0x5410, R51 ;  /* 0x000054102e2e7816 */ /* 0x000fe20000000033 */
[----:B------:R-:W-:Y:S01]  /*2ad0*/  IMAD.MOV.U32 R51, RZ, RZ, 0x5e4 ;  /* 0x000005e4ff337424 */ /* 0x000fe200078e00ff */
[----:B------:R-:W-:Y:S01]  /*2ae0*/  SHF.R.U32.HI R31, RZ, 0xa, R31 ;  /* 0x0000000aff1f7819 */ /* 0x000fe2000001161f */
[----:B------:R-:W-:Y:S01]  /*2af0*/  IMAD.MOV R43, RZ, RZ, -R43 ;  /* 0x000000ffff2b7224 */ /* 0x000fe200078e0a2b */
[----:B------:R-:W2:Y:S02]  /*2b00*/  @P5 LDG.E.CONSTANT R33, desc[UR12][R4.64+0x70] ;  /* 0x0000700c04215981 */ /* 0x000ea4000c1e9900 */
[----:B------:R-:W-:Y:S01]  /*2b10*/  PRMT R51, R51, 0x5410, R31 ;  /* 0x0000541033337816 */ /* 0x000fe2000000001f */
[----:B------:R-:W-:Y:S01]  /*2b20*/  IMAD.MOV.U32 R31, RZ, RZ, RZ ;  /* 0x000000ffff1f7224 */ /* 0x000fe200078e00ff */
[----:B------:R-:W-:Y:S01]  /*2b30*/  PRMT R43, R43, 0x7710, RZ ;  /* 0x000077102b2b7816 */ /* 0x000fe200000000ff */
[----:B------:R-:W-:Y:S01]  /*2b40*/  IMAD R49, R49, 0x1c, RZ ;  /* 0x0000001c31317824 */ /* 0x000fe200078e02ff */
[----:B------:R-:W-:Y:S03]  /*2b50*/  BAR.SYNC.DEFER_BLOCKING 0x0 ;  /* 0x0000000000007b1d */ /* 0x000fe60000010000 */
[----:B------:R-:W-:-:S03]  /*2b60*/  IMAD.IADD R43, R43, 0x1, R28 ;  /* 0x000000012b2b7824 */ /* 0x000fc600078e021c */
[----:B------:R1:W5:Y:S02]  /*2b70*/  @P5 LDG.E.CONSTANT R31, desc[UR12][R4.64+0xe0] ;  /* 0x0000e00c041f5981 */ /* 0x000364000c1e9900 */
[----:B------:R-:W-:-:S04]  /*2b80*/  SHF.L.U32 R43, R43, 0x1, RZ ;  /* 0x000000012b2b7819 */ /* 0x000fc800000006ff */
[----:B------:R-:W-:Y:S01]  /*2b90*/  LOP3.LUT R43, R43, 0xffff, RZ, 0xc0, !PT ;  /* 0x0000ffff2b2b7812 */ /* 0x000fe200078ec0ff */
[----:B-1----:R-:W-:Y:S02]  /*2ba0*/  IMAD R5, R7, 0x1c, RZ ;  /* 0x0000001c07057824 */ /* 0x002fe400078e02ff */
[----:B------:R-:W-:-:S03]  /*2bb0*/  IMAD.X R4, RZ, RZ, RZ, P1 ;  /* 0x000000ffff047224 */ /* 0x000fc600008e06ff */
[----:B------:R-:W-:Y:S02]  /*2bc0*/  IADD3 R5, P5, PT, R5, R6, RZ ;  /* 0x0000000605057210 */ /* 0x000fe40007fbe0ff */
[----:B0-----:R-:W-:Y:S01]  /*2bd0*/  LEA R6, P1, R41, UR8, 0x2 ;  /* 0x0000000829067c11 */ /* 0x001fe2000f8210ff */
[----:B------:R-:W-:Y:S02]  /*2be0*/  IDP.2A.LO.U16.U8 R46, R51, R46, R43 ;  /* 0x0000002e332e7226 */ /* 0x000fe4000000102b */
[----:B------:R-:W-:Y:S01]  /*2bf0*/  IMAD.MOV.U32 R43, RZ, RZ, RZ ;  /* 0x000000ffff2b7224 */ /* 0x000fe200078e00ff */
[----:B------:R-:W-:Y:S01]  /*2c00*/  LEA.HI.X R7, R41, UR9, R4, 0x2, P1 ;  /* 0x0000000929077c11 */ /* 0x000fe200088f1404 */
[----:B------:R-:W-:Y:S02]  /*2c10*/  IMAD.MOV.U32 R41, RZ, RZ, RZ ;  /* 0x000000ffff297224 */ /* 0x000fe400078e00ff */
[----:B------:R-:W-:Y:S02]  /*2c20*/  IMAD R52, R48, 0x1c, RZ ;  /* 0x0000001c30347824 */ /* 0x000fe400078e02ff */
[----:B------:R-:W-:Y:S01]  /*2c30*/  IMAD.X R48, RZ, RZ, RZ, P5 ;  /* 0x000000ffff307224 */ /* 0x000fe200028e06ff */
[----:B------:R-:W3:Y:S01]  /*2c40*/  @P2 LDG.E.CONSTANT R43, desc[UR12][R6.64+0x70] ;  /* 0x0000700c062b2981 */ /* 0x000ee2000c1e9900 */
[----:B------:R-:W-:-:S03]  /*2c50*/  LEA R4, P5, R5, UR8, 0x2 ;  /* 0x0000000805047c11 */ /* 0x000fc6000f8a10ff */
[----:B------:R0:W5:Y:S01]  /*2c60*/  @P2 LDG.E.CONSTANT R41, desc[UR12][R6.64+0xe0] ;  /* 0x0000e00c06292981 */ /* 0x000162000c1e9900 */
[----:B------:R-:W-:Y:S02]  /*2c70*/  IADD3 R50, P2, PT, R49, R50, RZ ;  /* 0x0000003231327210 */ /* 0x000fe40007f5e0ff */
[----:B------:R-:W-:Y:S02]  /*2c80*/  ISETP.NE.AND P1, PT, R47, RZ, PT ;  /* 0x000000ff2f00720c */ /* 0x000fe40003f25270 */
[----:B------:R-:W-:Y:S02]  /*2c90*/  LEA.HI.X R5, R5, UR9, R48, 0x2, P5 ;  /* 0x0000000905057c11 */ /* 0x000fe4000a8f1430 */
[----:B------:R-:W-:Y:S01]  /*2ca0*/  IADD3 R47, P5, PT, R52, R37, RZ ;  /* 0x00000025342f7210 */ /* 0x000fe20007fbe0ff */
[----:B------:R-:W-:Y:S02]  /*2cb0*/  IMAD.X R37, RZ, RZ, RZ, P2 ;  /* 0x000000ffff257224 */ /* 0x000fe400010e06ff */
[----:B------:R-:W-:Y:S01]  /*2cc0*/  IMAD R39, R39, 0x1c, RZ ;  /* 0x0000001c27277824 */ /* 0x000fe200078e02ff */
[----:B0-----:R-:W-:Y:S01]  /*2cd0*/  LEA R6, P2, R50, UR8, 0x2 ;  /* 0x0000000832067c11 */ /* 0x001fe2000f8410ff */
[----:B------:R-:W-:-:S03]  /*2ce0*/  IMAD.X R48, RZ, RZ, RZ, P5 ;  /* 0x000000ffff307224 */ /* 0x000fc600028e06ff */
[----:B------:R-:W-:Y:S02]  /*2cf0*/  LEA.HI.X R7, R50, UR9, R37, 0x2, P2 ;  /* 0x0000000932077c11 */ /* 0x000fe400090f1425 */
[----:B------:R-:W-:Y:S01]  /*2d00*/  IADD3 R37, P2, PT, R39, R8, RZ ;  /* 0x0000000827257210 */ /* 0x000fe20007f5e0ff */
[----:B------:R-:W-:Y:S01]  /*2d10*/  IMAD R39, R9, 0x1c, RZ ;  /* 0x0000001c09277824 */ /* 0x000fe200078e02ff */
[----:B------:R-:W-:-:S04]  /*2d20*/  LEA R8, P5, R47, UR8, 0x2 ;  /* 0x000000082f087c11 */ /* 0x000fc8000f8a10ff */
[----:B------:R-:W-:Y:S01]  /*2d30*/  LEA.HI.X R9, R47, UR9, R48, 0x2, P5 ;  /* 0x000000092f097c11 */ /* 0x000fe2000a8f1430 */
[----:B------:R-:W-:Y:S01]  /*2d40*/  IMAD.X R48, RZ, RZ, RZ, P2 ;  /* 0x000000ffff307224 */ /* 0x000fe200010e06ff */
        /* <DEDUP_REMOVED lines=9> */
[----:B------:R-:W-:Y:S01]  /*2de0*/  IMAD R48, R38, 0x1c, RZ ;  /* 0x0000001c26307824 */ /* 0x000fe200078e02ff */
[----:B------:R-:W-:Y:S01]  /*2df0*/  IADD3 R39, P5, PT, R47, R36, RZ ;  /* 0x000000242f277210 */ /* 0x000fe20007fbe0ff */
[----:B------:R-:W-:Y:S01]  /*2e00*/  IMAD.X R38, RZ, RZ, RZ, P2 ;  /* 0x000000ffff267224 */ /* 0x000fe200010e06ff */
[----:B------:R-:W-:-:S04]  /*2e10*/  LEA R36, P2, R37, UR8, 0x2 ;  /* 0x0000000825247c11 */ /* 0x000fc8000f8410ff */
[----:B------:R-:W-:Y:S02]  /*2e20*/  LEA.HI.X R37, R37, UR9, R38, 0x2, P2 ;  /* 0x0000000925257c11 */ /* 0x000fe400090f1426 */
[----:B------:R-:W-:Y:S01]  /*2e30*/  IADD3 R47, P2, PT, R48, R27, RZ ;  /* 0x0000001b302f7210 */ /* 0x000fe20007f5e0ff */
[----:B------:R-:W-:Y:S01]  /*2e40*/  IMAD.X R48, RZ, RZ, RZ, P5 ;  /* 0x000000ffff307224 */ /* 0x000fe200028e06ff */
[----:B------:R-:W-:Y:S01]  /*2e50*/  LEA R38, P5, R39, UR8, 0x2 ;  /* 0x0000000827267c11 */ /* 0x000fe2000f8a10ff */
[----:B------:R-:W-:-:S03]  /*2e60*/  IMAD R27, R25, 0x1c, RZ ;  /* 0x0000001c191b7824 */ /* 0x000fc600078e02ff */
        /* <DEDUP_REMOVED lines=22> */
[----:B------:R-:W-:Y:S02]  /*2fd0*/  IADD3 R27, P6, PT, R47, R24, RZ ;  /* 0x000000182f1b7210 */ /* 0x000fe40007fde0ff */
[C---:B------:R-:W-:Y:S01]  /*2fe0*/  LEA R24, P2, R25.reuse, UR8, 0x2 ;  /* 0x0000000819187c11 */ /* 0x040fe2000f8410ff */
[----:B------:R-:W-:Y:S01]  /*2ff0*/  VIADD R47, R28, 0x3 ;  /* 0x000000031c2f7836 */ /* 0x000fe20000000000 */
[----:B------:R-:W-:Y:S02]  /*3000*/  ISETP.NE.AND P5, PT, R26, RZ, PT ;  /* 0x000000ff1a00720c */ /* 0x000fe40003fa5270 */
[----:B------:R-:W-:Y:S01]  /*3010*/  LEA.HI.X R25, R25, UR9, R48, 0x2, P2 ;  /* 0x0000000919197c11 */ /* 0x000fe200090f1430 */
[----:B------:R-:W-:Y:S01]  /*3020*/  IMAD.X R48, RZ, RZ, RZ, P6 ;  /* 0x000000ffff307224 */ /* 0x000fe200030e06ff */
[----:B------:R-:W-:-:S04]  /*3030*/  LEA R26, P2, R27, UR8, 0x2 ;  /* 0x000000081b1a7c11 */ /* 0x000fc8000f8410ff */
[----:B------:R-:W-:Y:S02]  /*3040*/  LEA.HI.X R27, R27, UR9, R48, 0x2, P2 ;  /* 0x000000091b1b7c11 */ /* 0x000fe400090f1430 */
[----:B------:R-:W-:-:S05]  /*3050*/  LOP3.LUT R48, R47, 0xffff, RZ, 0xc0, !PT ;  /* 0x0000ffff2f307812 */ /* 0x000fca00078ec0ff */
[----:B------:R-:W-:-:S05]  /*3060*/  IMAD R48, R48, 0x8d4, RZ ;  /* 0x000008d430307824 */ /* 0x000fca00078e02ff */
[----:B------:R-:W-:-:S04]  /*3070*/  SHF.R.U32.HI R48, RZ, 0x10, R48 ;  /* 0x00000010ff307819 */ /* 0x000fc80000011630 */
[----:B------:R-:W-:-:S05]  /*3080*/  PRMT R48, R48, 0x9910, RZ ;  /* 0x0000991030307816 */ /* 0x000fca00000000ff */
[----:B------:R-:W-:-:S04]  /*3090*/  IMAD R48, R48, 0x1d, RZ ;  /* 0x0000001d30307824 */ /* 0x000fc800078e02ff */
[----:B------:R-:W-:-:S05]  /*30a0*/  IMAD.MOV R48, RZ, RZ, -R48 ;  /* 0x000000ffff307224 */ /* 0x000fca00078e0a30 */
[----:B------:R-:W-:-:S05]  /*30b0*/  PRMT R48, R48, 0x7710, RZ ;  /* 0x0000771030307816 */ /* 0x000fca00000000ff */
[----:B------:R-:W-:Y:S02]  /*30c0*/  IMAD.IADD R48, R47, 0x1, R48 ;  /* 0x000000012f307824 */ /* 0x000fe400078e0230 */
[----:B------:R-:W-:Y:S01]  /*30d0*/  VIADD R47, R28, 0x4 ;  /* 0x000000041c2f7836 */ /* 0x000fe20000000000 */
[----:B------:R-:W-:-:S04]  /*30e0*/  ISETP.NE.AND P2, PT, R3, RZ, PT ;  /* 0x000000ff0300720c */ /* 0x000fc80003f45270 */
[----:B------:R-:W-:-:S05]  /*30f0*/  LOP3.LUT R3, R47, 0xffff, RZ, 0xc0, !PT ;  /* 0x0000ffff2f037812 */ /* 0x000fca00078ec0ff */
[----:B------:R-:W-:-:S05]  /*3100*/  IMAD R3, R3, 0x8d4, RZ ;  /* 0x000008d403037824 */ /* 0x000fca00078e02ff */
[----:B------:R-:W-:-:S04]  /*3110*/  SHF.R.U32.HI R3, RZ, 0x10, R3 ;  /* 0x00000010ff037819 */ /* 0x000fc80000011603 */
[----:B------:R-:W-:-:S05]  /*3120*/  PRMT R3, R3, 0x9910, RZ ;  /* 0x0000991003037816 */ /* 0x000fca00000000ff */
[----:B------:R-:W-:-:S04]  /*3130*/  IMAD R3, R3, 0x1d, RZ ;  /* 0x0000001d03037824 */ /* 0x000fc800078e02ff */
[----:B------:R-:W-:Y:S01]  /*3140*/  IMAD.MOV R49, RZ, RZ, -R3 ;  /* 0x000000ffff317224 */ /* 0x000fe200078e0a03 */
[----:B------:R-:W-:-:S04]  /*3150*/  PRMT R3, R48, 0x9910, RZ ;  /* 0x0000991030037816 */ /* 0x000fc800000000ff */
[----:B------:R-:W-:Y:S02]  /*3160*/  PRMT R48, R49, 0x7710, RZ ;  /* 0x0000771031307816 */ /* 0x000fe400000000ff */
[----:B------:R-:W-:Y:S01]  /*3170*/  ISETP.NE.AND P6, PT, R3, RZ, PT ;  /* 0x000000ff0300720c */ /* 0x000fe20003fc5270 */
[----:B------:R-:W-:Y:S02]  /*3180*/  IMAD.MOV.U32 R57, RZ, RZ, RZ ;  /* 0x000000ffff397224 */ /* 0x000fe400078e00ff */
[----:B------:R-:W-:Y:S02]  /*3190*/  IMAD.IADD R48, R47, 0x1, R48 ;  /* 0x000000012f307824 */ /* 0x000fe400078e0230 */
[----:B------:R-:W-:Y:S02]  /*31a0*/  IMAD.MOV.U32 R47, RZ, RZ, RZ ;  /* 0x000000ffff2f7224 */ /* 0x000fe400078e00ff */
[----:B------:R-:W-:Y:S01]  /*31b0*/  IMAD.MOV.U32 R61, RZ, RZ, RZ ;  /* 0x000000ffff3d7224 */ /* 0x000fe200078e00ff */
[----:B------:R-:W4:Y:S01]  /*31c0*/  @P3 LDG.E.CONSTANT R57, desc[UR12][R4.64+0x70] ;  /* 0x0000700c04393981 */ /* 0x000f22000c1e9900 */
[----:B------:R-:W-:Y:S01]  /*31d0*/  IMAD.MOV.U32 R49, RZ, RZ, RZ ;  /* 0x000000ffff317224 */ /* 0x000fe200078e00ff */
[----:B------:R-:W-:-:S02]  /*31e0*/  UIADD3 UR6, UPT, UPT, UR6, 0xbc80, URZ ;  /* 0x0000bc8006067890 */ /* 0x000fc4000fffe0ff */
[----:B------:R-:W5:Y:S01]  /*31f0*/  @P3 LDG.E.CONSTANT R47, desc[UR12][R4.64+0xe0] ;  /* 0x0000e00c042f3981 */ /* 0x000f62000c1e9900 */
[----:B------:R-:W-:Y:S02]  /*3200*/  ISETP.NE.AND P3, PT, R0, RZ, PT ;  /* 0x000000ff0000720c */ /* 0x000fe40003f65270 */
[----:B------:R-:W-:Y:S01]  /*3210*/  PRMT R0, R48, 0x9910, RZ ;  /* 0x0000991030007816 */ /* 0x000fe200000000ff */
[----:B------:R-:W4:Y:S01]  /*3220*/  @P6 LDG.E.CONSTANT R61, desc[UR12][R6.64+0x70] ;  /* 0x0000700c063d6981 */ /* 0x000f22000c1e9900 */
[----:B------:R-:W-:-:S03]  /*3230*/  ULEA UR6, UR7, UR6, 0x18 ;  /* 0x0000000607067291 */ /* 0x000fc6000f8ec0ff */
[----:B------:R0:W5:Y:S01]  /*3240*/  @P6 LDG.E.CONSTANT R49, desc[UR12][R6.64+0xe0] ;  /* 0x0000e00c06316981 */ /* 0x000162000c1e9900 */
[----:B------:R-:W-:Y:S01]  /*3250*/  ISETP.NE.AND P6, PT, R0, RZ, PT ;  /* 0x000000ff0000720c */ /* 0x000fe20003fc5270 */
[----:B------:R-:W-:Y:S01]  /*3260*/  IMAD.MOV.U32 R0, RZ, RZ, 0x30 ;  /* 0x00000030ff007424 */ /* 0x000fe200078e00ff */
[----:B------:R-:W-:-:S03]  /*3270*/  LEA R46, R46, UR10, 0x2 ;  /* 0x0000000a2e2e7c11 */ /* 0x000fc6000f8e10ff */
[----:B------:R-:W-:Y:S02]  /*3280*/  IMAD R45, R45, R0, UR6 ;  /* 0x000000062d2d7e24 */ /* 0x000fe4000f8e0200 */
[----:B------:R-:W-:Y:S04]  /*3290*/  LDS R3, [R46] ;  /* 0x000000002e037984 */ /* 0x000fe80000000800 */
[----:B0-----:R-:W0:Y:S01]  /*32a0*/  LDS.128 R4, [R45] ;  /* 0x000000002d047984 */ /* 0x001e220000000c00 */
[----:B------:R-:W-:-:S03]  /*32b0*/  IMAD.MOV.U32 R63, RZ, RZ, RZ ;  /* 0x000000ffff3f7224 */ /* 0x000fc600078e00ff */
[----:B------:R-:W1:Y:S04]  /*32c0*/  LDS R0, [R46+0x5e4] ;  /* 0x0005e4002e007984 */ /* 0x000e680000000800 */
[----:B------:R-:W4:Y:S01]  /*32d0*/  @P6 LDG.E.CONSTANT R63, desc[UR12][R8.64+0x70] ;  /* 0x0000700c083f6981 */ /* 0x000f22000c1e9900 */
[----:B0-----:R-:W-:-:S03]  /*32e0*/  FFMA R4, R3, R4, RZ ;  /* 0x0000000403047223 */ /* 0x001fc600000000ff */
[----:B------:R-:W0:Y:S01]  /*32f0*/  LDS R3, [R46+0x4] ;  /* 0x000004002e037984 */ /* 0x000e220000000800 */
[----:B------:R-:W-:Y:S02]  /*3300*/  IMAD.MOV.U32 R51, RZ, RZ, RZ ;  /* 0x000000ffff337224 */ /* 0x000fe400078e00ff */
[----:B------:R-:W-:Y:S02]  /*3310*/  IMAD.MOV.U32 R65, RZ, RZ, RZ ;  /* 0x000000ffff417224 */ /* 0x000fe400078e00ff */
[----:B------:R-:W-:Y:S02]  /*3320*/  IMAD.MOV.U32 R53, RZ, RZ, RZ ;  /* 0x000000ffff357224 */ /* 0x000fe400078e00ff */
[----:B------:R-:W-:Y:S01]  /*3330*/  IMAD.MOV.U32 R69, RZ, RZ, RZ ;  /* 0x000000ffff457224 */ /* 0x000fe200078e00ff */
[----:B------:R-:W5:Y:S01]  /*3340*/  @P6 LDG.E.CONSTANT R51, desc[UR12][R8.64+0xe0] ;  /* 0x0000e00c08336981 */ /* 0x000f62000c1e9900 */
[----:B------:R-:W-:Y:S02]  /*3350*/  IMAD.MOV.U32 R59, RZ, RZ, RZ ;  /* 0x000000ffff3b7224 */ /* 0x000fe400078e00ff */
[----:B-1----:R-:W-:Y:S01]  /*3360*/  FFMA R7, R0, R7, RZ ;  /* 0x0000000700077223 */ /* 0x002fe200000000ff */
[----:B------:R-:W4:Y:S04]  /*3370*/  @P1 LDG.E.CONSTANT R65, desc[UR12][R10.64+0x70] ;  /* 0x0000700c0a411981 */ /* 0x000f28000c1e9900 */
[----:B------:R1:W5:Y:S04]  /*3380*/  @P1 LDG.E.CONSTANT R53, desc[UR12][R10.64+0xe0] ;  /* 0x0000e00c0a351981 */ /* 0x000368000c1e9900 */
[----:B------:R-:W-:Y:S04]  /*3390*/  LDS R0, [R46+0x5e8] ;  /* 0x0005e8002e007984 */ /* 0x000fe80000000800 */
[----:B------:R-:W4:Y:S04]  /*33a0*/  @P2 LDG.E.CONSTANT R69, desc[UR12][R36.64+0x70] ;  /* 0x0000700c24452981 */ /* 0x000f28000c1e9900 */
[----:B-1----:R-:W-:Y:S04]  /*33b0*/  LDS.128 R8, [R45+0x10] ;  /* 0x000010002d087984 */ /* 0x002fe80000000c00 */
[----:B------:R1:W5:Y:S01]  /*33c0*/  @P2 LDG.E.CONSTANT R59, desc[UR12][R36.64+0xe0] ;  /* 0x0000e00c243b2981 */ /* 0x000362000c1e9900 */
[----:B0-----:R-:W-:-:S03]  /*33d0*/  FFMA R5, R3, R5, R4 ;  /* 0x0000000503057223 */ /* 0x001fc60000000004 */
[----:B------:R-:W1:Y:S01]  /*33e0*/  LDS R4, [R46+0x8] ;  /* 0x000008002e047984 */ /* 0x000e620000000800 */
[----:B------:R-:W-:Y:S02]  /*33f0*/  IMAD.MOV.U32 R67, RZ, RZ, RZ ;  /* 0x000000ffff437224 */ /* 0x000fe400078e00ff */
[----:B------:R-:W-:Y:S01]  /*3400*/  IMAD.MOV.U32 R55, RZ, RZ, RZ ;  /* 0x000000ffff377224 */ /* 0x000fe200078e00ff */
[----:B------:R-:W-:Y:S01]  /*3410*/  ISETP.NE.AND P6, PT, R32, RZ, PT ;  /* 0x000000ff2000720c */ /* 0x000fe20003fc5270 */
[----:B------:R-:W-:Y:S01]  /*3420*/  IMAD.MOV.U32 R32, RZ, RZ, RZ ;  /* 0x000000ffff207224 */ /* 0x000fe200078e00ff */
[----:B------:R-:W-:Y:S04]  /*3430*/  LDS R3, [R46+0xbc8] ;  /* 0x000bc8002e037984 */ /* 0x000fe80000000800 */
[----:B------:R-:W4:Y:S04]  /*3440*/  @P5 LDG.E.CONSTANT R67, desc[UR12][R34.64+0x70] ;  /* 0x0000700c22435981 */ /* 0x000f28000c1e9900 */
[----:B------:R0:W5:Y:S04]  /*3450*/  @P5 LDG.E.CONSTANT R55, desc[UR12][R34.64+0xe0] ;  /* 0x0000e00c22375981 */ /* 0x000168000c1e9900 */
[----:B------:R-:W4:Y:S01]  /*3460*/  @P3 LDG.E.CONSTANT R32, desc[UR12][R38.64+0x70] ;  /* 0x0000700c26203981 */ /* 0x000f22000c1e9900 */
[----:B-1----:R-:W-:-:S03]  /*3470*/  FFMA R37, R4, R6, R5 ;  /* 0x0000000604257223 */ /* 0x002fc60000000005 */
[----:B------:R-:W1:Y:S01]  /*3480*/  LDS R5, [R46+0x5ec] ;  /* 0x0005ec002e057984 */ /* 0x000e620000000800 */
[----:B0-----:R-:W-:Y:S02]  /*3490*/  IMAD.MOV.U32 R35, RZ, RZ, RZ ;  /* 0x000000ffff237224 */ /* 0x001fe400078e00ff */
[----:B------:R-:W-:-:S04]  /*34a0*/  FFMA R0, R0, R8, R7 ;  /* 0x0000000800007223 */ /* 0x000fc80000000007 */
[----:B------:R0:W5:Y:S01]  /*34b0*/  @P3 LDG.E.CONSTANT R35, desc[UR12][R38.64+0xe0] ;  /* 0x0000e00c26233981 */ /* 0x000162000c1e9900 */
[----:B------:R-:W-:Y:S01]  /*34c0*/  ISETP.NE.AND P3, PT, R30, RZ, PT ;  /* 0x000000ff1e00720c */ /* 0x000fe20003f65270 */
[----:B-1----:R-:W-:Y:S02]  /*34d0*/  FFMA R30, R5, R9, R0 ;  /* 0x00000009051e7223 */ /* 0x002fe40000000000 */
[----:B------:R-:W-:Y:S04]  /*34e0*/  LDS.128 R4, [R45+0x20] ;  /* 0x000020002d047984 */ /* 0x000fe80000000c00 */
[----:B------:R-:W1:Y:S01]  /*34f0*/  LDS R0, [R46+0x11ac] ;  /* 0x0011ac002e007984 */ /* 0x000e620000000800 */
[----:B------:R-:W-:-:S03]  /*3500*/  FFMA R10, R3, R10, RZ ;  /* 0x0000000a030a7223 */ /* 0x000fc600000000ff */
[----:B------:R-:W-:Y:S01]  /*3510*/  LDS R3, [R46+0xbcc] ;  /* 0x000bcc002e037984 */ /* 0x000fe20000000800 */
[----:B-1----:R-:W-:-:S03]  /*3520*/  FFMA R5, R0, R5, RZ ;  /* 0x0000000500057223 */ /* 0x002fc600000000ff */
[----:B------:R-:W1:Y:S01]  /*3530*/  LDS R0, [R46+0x11b0] ;  /* 0x0011b0002e007984 */ /* 0x000e620000000800 */
[----:B------:R-:W-:Y:S02]  /*3540*/  ISETP.NE.AND P1, PT, R40, RZ, PT ;  /* 0x000000ff2800720c */ /* 0x000fe40003f25270 */
[----:B------:R-:W-:Y:S02]  /*3550*/  ISETP.NE.AND P5, PT, R42, RZ, PT ;  /* 0x000000ff2a00720c */ /* 0x000fe40003fa5270 */
[----:B------:R-:W-:Y:S01]  /*3560*/  ISETP.NE.AND P2, PT, R44, RZ, PT ;  /* 0x000000ff2c00720c */ /* 0x000fe20003f45270 */
[----:B-1----:R-:W-:Y:S02]  /*3570*/  FFMA R6, R0, R6, R5 ;  /* 0x0000000600067223 */ /* 0x002fe40000000005 */
[----:B------:R-:W0:Y:S01]  /*3580*/  LDS R0, [R46+0xbd0] ;  /* 0x000bd0002e007984 */ /* 0x000e220000000800 */
[----:B------:R-:W-:Y:S01]  /*3590*/  FFMA R3, R3, R11, R10 ;  /* 0x0000000b03037223 */ /* 0x000fe2000000000a */
[----:B------:R-:W-:-:S02]  /*35a0*/  CS2R R8, SRZ ;  /* 0x0000000000087805 */ /* 0x000fc4000001ff00 */
[----:B------:R-:W1:Y:S01]  /*35b0*/  LDS R5, [R46+0x11b4] ;  /* 0x0011b4002e057984 */ /* 0x000e620000000800 */
[----:B------:R-:W-:Y:S01]  /*35c0*/  CS2R R10, SRZ ;  /* 0x00000000000a7805 */ /* 0x000fe2000001ff00 */
[----:B------:R-:W-:Y:S06]  /*35d0*/  BAR.SYNC.DEFER_BLOCKING 0x0 ;  /* 0x0000000000007b1d */ /* 0x000fec0000010000 */
[----:B------:R-:W4:Y:S04]  /*35e0*/  @P6 LDG.E.CONSTANT R9, desc[UR12][R16.64+0x70] ;  /* 0x0000700c10096981 */ /* 0x000f28000c1e9900 */
[----:B------:R-:W4:Y:S04]  /*35f0*/  @P1 LDG.E.CONSTANT R11, desc[UR12][R18.64+0x70] ;  /* 0x0000700c120b1981 */ /* 0x000f28000c1e9900 */
[----:B------:R-:W4:Y:S04]  /*3600*/  @P3 LDG.E.CONSTANT R8, desc[UR12][R24.64+0x70] ;  /* 0x0000700c18083981 */ /* 0x000f28000c1e9900 */
[----:B------:R-:W4:Y:S01]  /*3610*/  @P4 LDG.E.CONSTANT R10, desc[UR12][R26.64+0x70] ;  /* 0x0000700c1a0a4981 */ /* 0x000f22000c1e9900 */
[----:B0-----:R-:W-:Y:S01]  /*3620*/  FFMA R39, R0, R4, R3 ;  /* 0x0000000400277223 */ /* 0x001fe20000000003 */
[----:B------:R-:W-:-:S02]  /*3630*/  IMAD.MOV.U32 R0, RZ, RZ, RZ ;  /* 0x000000ffff007224 */ /* 0x000fc400078e00ff */
[----:B------:R-:W-:-:S04]  /*3640*/  IMAD.MOV.U32 R4, RZ, RZ, RZ ;  /* 0x000000ffff047224 */ /* 0x000fc800078e00ff */
[----:B------:R-:W4:Y:S04]  /*3650*/  @P5 LDG.E.CONSTANT R0, desc[UR12][R20.64+0x70] ;  /* 0x0000700c14005981 */ /* 0x000f28000c1e9900 */
[----:B------:R-:W4:Y:S01]  /*3660*/  @P2 LDG.E.CONSTANT R4, desc[UR12][R22.64+0x70] ;  /* 0x0000700c16042981 */ /* 0x000f22000c1e9900 */
[----:B------:R-:W-:-:S03]  /*3670*/  IMAD.MOV.U32 R3, RZ, RZ, RZ ;  /* 0x000000ffff037224 */ /* 0x000fc600078e00ff */
[----:B--2---:R0:W-:Y:S04]  /*3680*/  STS [R2], R33 ;  /* 0x0000002102007388 */ /* 0x0041e80000000800 */
[----:B---3--:R2:W-:Y:S04]  /*3690*/  STS [R2+0xc40], R43 ;  /* 0x000c402b02007388 */ /* 0x0085e80000000800 */
[----:B----4-:R3:W-:Y:S01]  /*36a0*/  STS [R2+0x1880], R57 ;  /* 0x0018803902007388 */ /* 0x0107e20000000800 */
[----:B0-----:R-:W-:-:S03]  /*36b0*/  IMAD.MOV.U32 R33, RZ, RZ, RZ ;  /* 0x000000ffff217224 */ /* 0x001fc600078e00ff */
[----:B------:R0:W-:Y:S01]  /*36c0*/  STS [R2+0x24c0], R61 ;  /* 0x0024c03d02007388 */ /* 0x0001e20000000800 */
[----:B--2---:R-:W-:-:S03]  /*36d0*/  IMAD.MOV.U32 R43, RZ, RZ, RZ ;  /* 0x000000ffff2b7224 */ /* 0x004fc600078e00ff */
[----:B------:R2:W-:Y:S01]  /*36e0*/  STS [R2+0x3100], R63 ;  /* 0x0031003f02007388 */ /* 0x0005e20000000800 */
[----:B---3--:R-:W-:-:S03]  /*36f0*/  IMAD.MOV.U32 R57, RZ, RZ, RZ ;  /* 0x000000ffff397224 */ /* 0x008fc600078e00ff */
[----:B------:R3:W5:Y:S01]  /*3700*/  @P6 LDG.E.CONSTANT R3, desc[UR12][R16.64+0xe0] ;  /* 0x0000e00c10036981 */ /* 0x000762000c1e9900 */
[----:B0-----:R-:W-:-:S03]  /*3710*/  IMAD.MOV.U32 R61, RZ, RZ, RZ ;  /* 0x000000ffff3d7224 */ /* 0x001fc600078e00ff */
[----:B------:R3:W5:Y:S01]  /*3720*/  @P1 LDG.E.CONSTANT R43, desc[UR12][R18.64+0xe0] ;  /* 0x0000e00c122b1981 */ /* 0x000762000c1e9900 */
[----:B--2---:R-:W-:-:S03]  /*3730*/  IMAD.MOV.U32 R63, RZ, RZ, RZ ;  /* 0x000000ffff3f7224 */ /* 0x004fc600078e00ff */
[----:B------:R3:W5:Y:S04]  /*3740*/  @P2 LDG.E.CONSTANT R61, desc[UR12][R22.64+0xe0] ;  /* 0x0000e00c163d2981 */ /* 0x000768000c1e9900 */
[----:B------:R3:W5:Y:S04]  /*3750*/  @P5 LDG.E.CONSTANT R63, desc[UR12][R20.64+0xe0] ;  /* 0x0000e00c143f5981 */ /* 0x000768000c1e9900 */
[----:B------:R3:W5:Y:S04]  /*3760*/  @P3 LDG.E.CONSTANT R57, desc[UR12][R24.64+0xe0] ;  /* 0x0000e00c18393981 */ /* 0x000768000c1e9900 */
[----:B------:R3:W5:Y:S04]  /*3770*/  @P4 LDG.E.CONSTANT R33, desc[UR12][R26.64+0xe0] ;  /* 0x0000e00c1a214981 */ /* 0x000768000c1e9900 */
[----:B------:R3:W-:Y:S04]  /*3780*/  STS [R2+0x3d40], R65 ;  /* 0x003d404102007388 */ /* 0x0007e80000000800 */
[----:B------:R3:W-:Y:S01]  /*3790*/  STS [R2+0x55c0], R69 ;  /* 0x0055c04502007388 */ /* 0x0007e20000000800 */
[----:B------:R-:W-:Y:S03]  /*37a0*/  BSSY.RECONVERGENT B0, `(.L_x_2) ;  /* 0x0000013000007945 */ /* 0x000fe60003800200 */
[----:B------:R3:W-:Y:S04]  /*37b0*/  STS [R2+0x4980], R67 ;  /* 0x0049804302007388 */ /* 0x0007e80000000800 */
[----:B------:R3:W-:Y:S04]  /*37c0*/  STS [R2+0x6200], R32 ;  /* 0x0062002002007388 */ /* 0x0007e80000000800 */
[----:B------:R3:W-:Y:S04]  /*37d0*/  STS [R2+0x6e40], R9 ;  /* 0x006e400902007388 */ /* 0x0007e80000000800 */
[----:B------:R3:W-:Y:S04]  /*37e0*/  STS [R2+0x7a80], R11 ;  /* 0x007a800b02007388 */ /* 0x0007e80000000800 */
[----:B------:R3:W-:Y:S04]  /*37f0*/  STS [R2+0x9f40], R8 ;  /* 0x009f400802007388 */ /* 0x0007e80000000800 */
[----:B------:R3:W-:Y:S04]  /*3800*/  STS [R2+0xab80], R10 ;  /* 0x00ab800a02007388 */ /* 0x0007e80000000800 */
[----:B------:R3:W-:Y:S04]  /*3810*/  STS [R2+0x86c0], R0 ;  /* 0x0086c00002007388 */ /* 0x0007e80000000800 */
[----:B------:R3:W-:Y:S01]  /*3820*/  STS [R2+0x9300], R4 ;  /* 0x0093000402007388 */ /* 0x0007e20000000800 */
[----:B-1----:R-:W-:Y:S05]  /*3830*/  @P0 BRA `(.L_x_3) ;  /* 0x0000000000240947 */ /* 0x002fea0003800000 */
[----:B---3--:R-:W-:Y:S01]  /*3840*/  PRMT R0, R29, 0x9910, RZ ;  /* 0x000099101d007816 */ /* 0x008fe200000000ff */
[----:B------:R-:W-:Y:S01]  /*3850*/  IMAD.MOV.U32 R9, RZ, RZ, RZ ;  /* 0x000000ffff097224 */ /* 0x000fe200078e00ff */
[----:B------:R-:W-:Y:S02]  /*3860*/  ISETP.GT.U32.AND P2, PT, R28, 0x5f, PT ;  /* 0x0000005f1c00780c */ /* 0x000fe40003f44070 */
[----:B------:R-:W-:-:S11]  /*3870*/  ISETP.NE.AND P1, PT, R0, RZ, PT ;  /* 0x000000ff0000720c */ /* 0x000fd60003f25270 */
[----:B------:R-:W2:Y:S04]  /*3880*/  @!P2 LDG.E.CONSTANT R0, desc[UR12][R14.64+0xc] ;  /* 0x00000c0c0e00a981 */ /* 0x000ea8000c1e9900 */
[----:B------:R-:W3:Y:S01]  /*3890*/  @P1 LDG.E.CONSTANT R9, desc[UR12][R12.64+0x70] ;  /* 0x0000700c0c091981 */ /* 0x000ee2000c1e9900 */
[----:B------:R-:W-:-:S03]  /*38a0*/  @!P2 LEA R11, R28, UR6, 0x2 ;  /* 0x000000061c0bac11 */ /* 0x000fc6000f8e10ff */
[----:B---3--:R0:W-:Y:S04]  /*38b0*/  STS [R2+0xb7c0], R9 ;  /* 0x00b7c00902007388 */ /* 0x0081e80000000800 */
[----:B--2---:R0:W-:Y:S02]  /*38c0*/  @!P2 STS [R11], R0 ;  /* 0x000000000b00a388 */ /* 0x0041e40000000800 */
.L_x_3:
[----:B------:R-:W-:Y:S05]  /*38d0*/  BSYNC.RECONVERGENT B0 ;  /* 0x0000000000007941 */ /* 0x000fea0003800200 */
.L_x_2:
[----:B------:R-:W-:Y:S06]  /*38e0*/  BAR.SYNC.DEFER_BLOCKING 0x0 ;  /* 0x0000000000007b1d */ /* 0x000fec0000010000 */
[----:B------:R-:W-:Y:S01]  /*38f0*/  BSSY.RECONVERGENT B0, `(.L_x_4) ;  /* 0x0000039000007945 */ /* 0x000fe20003800200 */
[----:B0--3--:R-:W-:Y:S04]  /*3900*/  LDS R0, [R46] ;  /* 0x000000002e007984 */ /* 0x009fe80000000800 */
[----:B------:R-:W0:Y:S04]  /*3910*/  LDS.128 R8, [R45] ;  /* 0x000000002d087984 */ /* 0x000e280000000c00 */
[----:B------:R-:W1:Y:S04]  /*3920*/  LDS R19, [R46+0x4] ;  /* 0x000004002e137984 */ /* 0x000e680000000800 */
[----:B------:R-:W2:Y:S04]  /*3930*/  LDS R17, [R46+0x5e4] ;  /* 0x0005e4002e117984 */ /* 0x000ea80000000800 */
[----:B------:R-:W-:Y:S04]  /*3940*/  LDS R27, [R46+0x5ec] ;  /* 0x0005ec002e1b7984 */ /* 0x000fe80000000800 */
[----:B------:R-:W-:Y:S01]  /*3950*/  LDS R25, [R46+0x11b4] ;  /* 0x0011b4002e197984 */ /* 0x000fe20000000800 */
[----:B0-----:R-:W-:Y:S01]  /*3960*/  FFMA R8, R0, R8, R37 ;  /* 0x0000000800087223 */ /* 0x001fe20000000025 */
[----:B------:R-:W-:-:S02]  /*3970*/  FFMA R0, R5, R7, R6 ;  /* 0x0000000705007223 */ /* 0x000fc40000000006 */
[----:B------:R-:W-:Y:S01]  /*3980*/  LDS.128 R4, [R45+0x10] ;  /* 0x000010002d047984 */ /* 0x000fe20000000c00 */
[----:B-1----:R-:W-:-:S03]  /*3990*/  FFMA R21, R19, R9, R8 ;  /* 0x0000000913157223 */ /* 0x002fc60000000008 */
[----:B------:R-:W0:Y:S01]  /*39a0*/  LDS R8, [R46+0xbc8] ;  /* 0x000bc8002e087984 */ /* 0x000e220000000800 */
[----:B--2---:R-:W-:-:S03]  /*39b0*/  FFMA R11, R17, R11, R30 ;  /* 0x0000000b110b7223 */ /* 0x004fc6000000001e */
[----:B------:R-:W1:Y:S04]  /*39c0*/  LDS R9, [R46+0xbcc] ;  /* 0x000bcc002e097984 */ /* 0x000e680000000800 */
[----:B------:R-:W-:Y:S01]  /*39d0*/  LDS.128 R16, [R45+0x20] ;  /* 0x000020002d107984 */ /* 0x000fe20000000c00 */
[----:B0-----:R-:W-:-:S03]  /*39e0*/  FFMA R6, R8, R6, R39 ;  /* 0x0000000608067223 */ /* 0x001fc60000000027 */
[----:B------:R-:W0:Y:S01]  /*39f0*/  LDS R8, [R46+0x5e8] ;  /* 0x0005e8002e087984 */ /* 0x000e220000000800 */
[----:B-1----:R-:W-:-:S03]  /*3a00*/  FFMA R7, R9, R7, R6 ;  /* 0x0000000709077223 */ /* 0x002fc60000000006 */
[----:B------:R-:W1:Y:S04]  /*3a10*/  LDS R9, [R46+0x11ac] ;  /* 0x0011ac002e097984 */ /* 0x000e680000000800 */
[----:B------:R-:W2:Y:S01]  /*3a20*/  LDS R6, [R46+0x11b0] ;  /* 0x0011b0002e067984 */ /* 0x000ea20000000800 */
[----:B0-----:R-:W-:-:S03]  /*3a30*/  FFMA R4, R8, R4, R11 ;  /* 0x0000000408047223 */ /* 0x001fc6000000000b */
[----:B------:R-:W0:Y:S01]  /*3a40*/  LDS R8, [R46+0x8] ;  /* 0x000008002e087984 */ /* 0x000e220000000800 */
[----:B-1----:R-:W-:Y:S02]  /*3a50*/  FFMA R9, R9, R17, R0 ;  /* 0x0000001109097223 */ /* 0x002fe40000000000 */
[----:B------:R-:W1:Y:S02]  /*3a60*/  S2R R0, SR_TID.X ;  /* 0x0000000000007919 */ /* 0x000e640000002100 */
[----:B--2---:R-:W-:Y:S02]  /*3a70*/  FFMA R18, R6, R18, R9 ;  /* 0x0000001206127223 */ /* 0x004fe40000000009 */
[----:B------:R2:W3:Y:S01]  /*3a80*/  LDS R6, [R46+0xbd0] ;  /* 0x000bd0002e067984 */ /* 0x0004e20000000800 */
[----:B------:R-:W-:Y:S06]  /*3a90*/  BAR.SYNC.DEFER_BLOCKING 0x0 ;  /* 0x0000000000007b1d */ /* 0x000fec0000010000 */
[----:B-----5:R2:W-:Y:S04]  /*3aa0*/  STS [R2], R31 ;  /* 0x0000001f02007388 */ /* 0x0205e80000000800 */
[----:B------:R2:W-:Y:S01]  /*3ab0*/  STS [R2+0xc40], R41 ;  /* 0x000c402902007388 */ /* 0x0005e20000000800 */
[----:B0-----:R-:W-:Y:S01]  /*3ac0*/  FFMA R17, R8, R10, R21 ;  /* 0x0000000a08117223 */ /* 0x001fe20000000015 */
[----:B-1----:R-:W-:-:S02]  /*3ad0*/  LOP3.LUT R8, R0, 0xffff, RZ, 0xc0, !PT ;  /* 0x0000ffff00087812 */ /* 0x002fc400078ec0ff */
[----:B------:R2:W-:Y:S03]  /*3ae0*/  STS [R2+0x1880], R47 ;  /* 0x0018802f02007388 */ /* 0x0005e60000000800 */
[----:B------:R-:W-:Y:S01]  /*3af0*/  IMAD R8, R8, 0x29d, RZ ;  /* 0x0000029d08087824 */ /* 0x000fe200078e02ff */
[----:B------:R2:W-:Y:S04]  /*3b00*/  STS [R2+0x24c0], R49 ;  /* 0x0024c03102007388 */ /* 0x0005e80000000800 */
[----:B------:R2:W-:Y:S01]  /*3b10*/  STS [R2+0x3100], R51 ;  /* 0x0031003302007388 */ /* 0x0005e20000000800 */
[----:B------:R-:W-:-:S03]  /*3b20*/  SHF.R.U32.HI R8, RZ, 0x10, R8 ;  /* 0x00000010ff087819 */ /* 0x000fc60000011608 */
[----:B------:R2:W-:Y:S04]  /*3b30*/  STS [R2+0x3d40], R53 ;  /* 0x003d403502007388 */ /* 0x0005e80000000800 */
        /* <DEDUP_REMOVED lines=9> */
[----:B---3--:R-:W-:Y:S05]  /*3bd0*/  @P0 BRA `(.L_x_5) ;  /* 0x0000000000280947 */ /* 0x008fea0003800000 */
[----:B------:R-:W0:Y:S01]  /*3be0*/  S2R R9, SR_TID.X ;  /* 0x0000000000097919 */ /* 0x000e220000002100 */
[----:B--2---:R-:W-:-:S04]  /*3bf0*/  PRMT R3, R29, 0x9910, RZ ;  /* 0x000099101d037816 */ /* 0x004fc800000000ff */
[----:B------:R-:W-:Y:S01]  /*3c00*/  ISETP.NE.AND P0, PT, R3, RZ, PT ;  /* 0x000000ff0300720c */ /* 0x000fe20003f05270 */
[----:B------:R-:W-:-:S12]  /*3c10*/  IMAD.MOV.U32 R3, RZ, RZ, RZ ;  /* 0x000000ffff037224 */ /* 0x000fd800078e00ff */
[----:B------:R-:W2:Y:S01]  /*3c20*/  @P0 LDG.E.CONSTANT R3, desc[UR12][R12.64+0xe0] ;  /* 0x0000e00c0c030981 */ /* 0x000ea2000c1e9900 */
[----:B0-----:R-:W-:-:S13]  /*3c30*/  ISETP.GT.U32.AND P1, PT, R9, 0x5f, PT ;  /* 0x0000005f0900780c */ /* 0x001fda0003f24070 */
[----:B------:R-:W3:Y:S01]  /*3c40*/  @!P1 LDG.E.CONSTANT R14, desc[UR12][R14.64+0x18] ;  /* 0x0000180c0e0e9981 */ /* 0x000ee2000c1e9900 */
[----:B------:R-:W-:-:S03]  /*3c50*/  @!P1 LEA R9, R9, UR6, 0x2 ;  /* 0x0000000609099c11 */ /* 0x000fc6000f8e10ff */
[----:B--2---:R0:W-:Y:S04]  /*3c60*/  STS [R2+0xb7c0], R3 ;  /* 0x00b7c00302007388 */ /* 0x0041e80000000800 */
[----:B---3--:R0:W-:Y:S02]  /*3c70*/  @!P1 STS [R9], R14 ;  /* 0x0000000e09009388 */ /* 0x0081e40000000800 */
.L_x_5:
[----:B------:R-:W-:Y:S05]  /*3c80*/  BSYNC.RECONVERGENT B0 ;  /* 0x0000000000007941 */ /* 0x000fea0003800200 */
.L_x_4:
[----:B------:R-:W-:Y:S01]  /*3c90*/  BAR.SYNC.DEFER_BLOCKING 0x0 ;  /* 0x0000000000007b1d */ /* 0x000fe20000010000 */
[----:B------:R-:W-:Y:S01]  /*3ca0*/  PRMT R36, R8, 0x9910, RZ ;  /* 0x0000991008247816 */ /* 0x000fe200000000ff */
[----:B------:R-:W-:Y:S01]  /*3cb0*/  FFMA R4, R27, R5, R4 ;  /* 0x000000051b047223 */ /* 0x000fe20000000004 */
[----:B------:R-:W-:Y:S01]  /*3cc0*/  FFMA R7, R6, R16, R7 ;  /* 0x0000001006077223 */ /* 0x000fe20000000007 */
[----:B------:R-:W-:Y:S01]  /*3cd0*/  FFMA R18, R25, R19, R18 ;  /* 0x0000001319127223 */ /* 0x000fe20000000012 */
[----:B------:R-:W-:Y:S01]  /*3ce0*/  USEL UR5, URZ, 0x62, UP0 ;  /* 0x00000062ff057887 */ /* 0x000fe20008000000 */
[C---:B0-2---:R-:W-:Y:S02]  /*3cf0*/  IMAD R2, R36.reuse, 0x62, RZ ;  /* 0x0000006224027824 */ /* 0x045fe400078e02ff */
[----:B------:R-:W-:Y:S01]  /*3d00*/  IMAD R36, R36, 0x310, RZ ;  /* 0x0000031024247824 */ /* 0x000fe200078e02ff */
[----:B------:R-:W-:Y:S01]  /*3d10*/  UIMAD UR5, UR4, 0x1880, UR5 ;  /* 0x00001880040578a4 */ /* 0x000fe2000f8e0205 */
[----:B------:R-:W-:-:S02]  /*3d20*/  IMAD.MOV R41, RZ, RZ, -R2 ;  /* 0x000000ffff297224 */ /* 0x000fc400078e0a02 */
[----:B------:R-:W0:Y:S01]  /*3d30*/  LDC.64 R2, c[0x0][0x390] ;  /* 0x0000e400ff027b82 */ /* 0x000e220000000a00 */
[----:B------:R-:W-:Y:S02]  /*3d40*/  LOP3.LUT R36, R36, 0xffff, RZ, 0xc0, !PT ;  /* 0x0000ffff24247812 */ /* 0x000fe400078ec0ff */
[----:B------:R-:W-:-:S05]  /*3d50*/  PRMT R41, R41, 0x7710, RZ ;  /* 0x0000771029297816 */ /* 0x000fca00000000ff */
[----:B------:R-:W-:Y:S01]  /*3d60*/  IMAD.IADD R41, R41, 0x1, R0 ;  /* 0x0000000129297824 */ /* 0x000fe200078e0200 */
[----:B------:R-:W-:Y:S04]  /*3d70*/  LDS R24, [R46] ;  /* 0x000000002e187984 */ /* 0x000fe80000000800 */
[----:B------:R-:W-:Y:S01]  /*3d80*/  LOP3.LUT R41, R41, 0xffff, RZ, 0xc0, !PT ;  /* 0x0000ffff29297812 */ /* 0x000fe200078ec0ff */
[----:B------:R-:W-:Y:S03]  /*3d90*/  LDS R29, [R46+0x5e4] ;  /* 0x0005e4002e1d7984 */ /* 0x000fe60000000800 */
[----:B------:R-:W-:Y:S01]  /*3da0*/  IADD3 R41, PT, PT, R36, UR5, R41 ;  /* 0x0000000524297c10 */ /* 0x000fe2000fffe029 */
[----:B------:R-:W-:Y:S04]  /*3db0*/  LDS R26, [R46+0xbc8] ;  /* 0x000bc8002e1a7984 */ /* 0x000fe80000000800 */
[----:B------:R-:W1:Y:S01]  /*3dc0*/  LDS.128 R12, [R45] ;  /* 0x000000002d0c7984 */ /* 0x000e620000000c00 */
[----:B0-----:R-:W-:-:S03]  /*3dd0*/  IMAD.WIDE.U32 R2, R41, 0x4, R2 ;  /* 0x0000000429027825 */ /* 0x001fc600078e0002 */
[----:B------:R-:W-:Y:S04]  /*3de0*/  LDS R31, [R46+0x11ac] ;  /* 0x0011ac002e1f7984 */ /* 0x000fe80000000800 */
[----:B------:R-:W0:Y:S04]  /*3df0*/  LDS.128 R8, [R45+0x10] ;  /* 0x000010002d087984 */ /* 0x000e280000000c00 */
[----:B------:R-:W2:Y:S04]  /*3e00*/  LDS.128 R20, [R45+0x20] ;  /* 0x000020002d147984 */ /* 0x000ea80000000c00 */
[----:B------:R-:W3:Y:S04]  /*3e10*/  LDS R33, [R46+0x4] ;  /* 0x000004002e217984 */ /* 0x000ee80000000800 */
[----:B------:R-:W4:Y:S04]  /*3e20*/  LDS R28, [R46+0x5e8] ;  /* 0x0005e8002e1c7984 */ /* 0x000f280000000800 */
[----:B------:R-:W5:Y:S04]  /*3e30*/  LDS R35, [R46+0xbcc] ;  /* 0x000bcc002e237984 */ /* 0x000f680000000800 */
[----:B------:R-:W5:Y:S04]  /*3e40*/  LDS R30, [R46+0x11b0] ;  /* 0x0011b0002e1e7984 */ /* 0x000f680000000800 */
[----:B------:R-:W5:Y:S04]  /*3e50*/  LDS R32, [R46+0x8] ;  /* 0x000008002e207984 */ /* 0x000f680000000800 */
[----:B------:R-:W5:Y:S04]  /*3e60*/  LDS R37, [R46+0x5ec] ;  /* 0x0005ec002e257984 */ /* 0x000f680000000800 */
[----:B------:R-:W5:Y:S01]  /*3e70*/  LDS R34, [R46+0xbd0] ;  /* 0x000bd0002e227984 */ /* 0x000f620000000800 */
[----:B-1----:R-:W-:Y:S01]  /*3e80*/  FFMA R12, R24, R12, R17 ;  /* 0x0000000c180c7223 */ /* 0x002fe20000000011 */
[----:B------:R-:W-:-:S02]  /*3e90*/  FFMA R15, R29, R15, R4 ;  /* 0x0000000f1d0f7223 */ /* 0x000fc40000000004 */
[----:B------:R-:W1:Y:S01]  /*3ea0*/  LDS R39, [R46+0x11b4] ;  /* 0x0011b4002e277984 */ /* 0x000e620000000800 */
[----:B0-----:R-:W-:Y:S01]  /*3eb0*/  FFMA R10, R26, R10, R7 ;  /* 0x0000000a1a0a7223 */ /* 0x001fe20000000007 */
[----:B--2---:R-:W-:Y:S01]  /*3ec0*/  FFMA R21, R31, R21, R18 ;  /* 0x000000151f157223 */ /* 0x004fe20000000012 */
[----:B---3--:R-:W-:Y:S01]  /*3ed0*/  FFMA R13, R33, R13, R12 ;  /* 0x0000000d210d7223 */ /* 0x008fe2000000000c */
[----:B----4-:R-:W-:Y:S01]  /*3ee0*/  FFMA R8, R28, R8, R15 ;  /* 0x000000081c087223 */ /* 0x010fe2000000000f */
[----:B-----5:R-:W-:Y:S01]  /*3ef0*/  FFMA R11, R35, R11, R10 ;  /* 0x0000000b230b7223 */ /* 0x020fe2000000000a */
[----:B------:R-:W-:Y:S01]  /*3f00*/  FFMA R22, R30, R22, R21 ;  /* 0x000000161e167223 */ /* 0x000fe20000000015 */
[----:B------:R-:W-:Y:S01]  /*3f10*/  FFMA R13, R32, R14, R13 ;  /* 0x0000000e200d7223 */ /* 0x000fe2000000000d */
[----:B------:R-:W-:-:S04]  /*3f20*/  FFMA R8, R37, R9, R8 ;  /* 0x0000000925087223 */ /* 0x000fc80000000008 */
[----:B------:R-:W-:Y:S01]  /*3f30*/  FMNMX R13, RZ, R13, !PT ;  /* 0x0000000dff0d7209 */ /* 0x000fe20007800000 */
[----:B------:R-:W-:Y:S01]  /*3f40*/  FFMA R11, R34, R20, R11 ;  /* 0x00000014220b7223 */ /* 0x000fe2000000000b */
[----:B------:R-:W-:-:S03]  /*3f50*/  FMNMX R5, RZ, R8, !PT ;  /* 0x00000008ff057209 */ /* 0x000fc60007800000 */
[----:B------:R-:W-:Y:S01]  /*3f60*/  STG.E desc[UR12][R2.64], R13 ;  /* 0x0000000d02007986 */ /* 0x000fe2000c10190c */
[----:B-1----:R-:W-:Y:S01]  /*3f70*/  FFMA R22, R39, R23, R22 ;  /* 0x0000001727167223 */ /* 0x002fe20000000016 */
[----:B------:R-:W-:Y:S02]  /*3f80*/  FMNMX R11, RZ, R11, !PT ;  /* 0x0000000bff0b7209 */ /* 0x000fe40007800000 */
[----:B------:R-:W-:Y:S02]  /*3f90*/  STG.E desc[UR12][R2.64+0x310], R5 ;  /* 0x0003100502007986 */ /* 0x000fe4000c10190c */
[----:B------:R-:W-:Y:S02]  /*3fa0*/  FMNMX R7, RZ, R22, !PT ;  /* 0x00000016ff077209 */ /* 0x000fe40007800000 */
[----:B------:R-:W-:Y:S04]  /*3fb0*/  STG.E desc[UR12][R2.64+0x620], R11 ;  /* 0x0006200b02007986 */ /* 0x000fe8000c10190c */
[----:B------:R-:W-:Y:S01]  /*3fc0*/  STG.E desc[UR12][R2.64+0x930], R7 ;  /* 0x0009300702007986 */ /* 0x000fe2000c10190c */
[----:B------:R-:W-:Y:S05]  /*3fd0*/  EXIT ;  /* 0x000000000000794d */ /* 0x000fea0003800000 */
.L_x_6:
[----:B------:R-:W-:-:S00]  /*3fe0*/  BRA `(.L_x_6) ;  /* 0xfffffffc00fc7947 */ /* 0x000fc0000383ffff */
[----:B------:R-:W-:-:S00]  /*3ff0*/  NOP ;  /* 0x0000000000007918 */ /* 0x000fc00000000000 */
        /* <DEDUP_REMOVED lines=8> */
.L_x_7:


//--------------------- .nv.shared.candidate1     --------------------------
	.section	.nv.shared.candidate1,"aw",@nobits
	.sectionflags	@""
	.align	4
.nv.shared.candidate1:
	.zero		49664


//--------------------- .nv.shared.reserved.0     --------------------------
	.section	.nv.shared.reserved.0,"aw",@nobits
	.weak		__nv_reservedSMEM_offset_0_alias
	.size		__nv_reservedSMEM_offset_0_alias, 0, 64
	.other		__nv_reservedSMEM_offset_0_alias,@"STO_CUDA_RESERVED_SHARED STV_DEFAULT"
__nv_reservedSMEM_offset_0_alias:
	.zero		0
	.zero		64


//--------------------- .nv.constant0.candidate1  --------------------------
	.section	.nv.constant0.candidate1,"a",@progbits
	.sectionflags	@""
	.align	4
.nv.constant0.candidate1:
	.zero		920


//--------------------- SYMBOLS --------------------------

	.type		.nv.reservedSmem.offset0,@object
	.size		.nv.reservedSmem.offset0,0x4
	.type		.nv.reservedSmem.cap,@object
	.size		.nv.reservedSmem.cap,0x4
